//
// Generated by NVIDIA NVVM Compiler
//
// Compiler Build ID: CL-36424714
// Cuda compilation tools, release 13.0, V13.0.88
// Based on NVVM 20.0.0
//

.version 9.0
.target sm_100
.address_size 64

	// .globl	_Z22array_match_mse_kernelPKfS0_iPf

.visible .entry _Z22array_match_mse_kernelPKfS0_iPf(
	.param .u64 .ptr .align 1 _Z22array_match_mse_kernelPKfS0_iPf_param_0,
	.param .u64 .ptr .align 1 _Z22array_match_mse_kernelPKfS0_iPf_param_1,
	.param .u32 _Z22array_match_mse_kernelPKfS0_iPf_param_2,
	.param .u64 .ptr .align 1 _Z22array_match_mse_kernelPKfS0_iPf_param_3
)
{
	.reg .pred 	%p<10>;
	.reg .b32 	%r<24>;
	.reg .b32 	%f<85>;
	.reg .b64 	%rd<35>;

	ld.param.u64 	%rd11, [_Z22array_match_mse_kernelPKfS0_iPf_param_0];
	ld.param.u64 	%rd12, [_Z22array_match_mse_kernelPKfS0_iPf_param_1];
	ld.param.u32 	%r13, [_Z22array_match_mse_kernelPKfS0_iPf_param_2];
	ld.param.u64 	%rd10, [_Z22array_match_mse_kernelPKfS0_iPf_param_3];
	cvta.to.global.u64 	%rd1, %rd12;
	cvta.to.global.u64 	%rd2, %rd11;
	mov.u32 	%r14, %tid.x;
	mov.u32 	%r15, %ntid.x;
	mov.u32 	%r16, %ctaid.x;
	mad.lo.s32 	%r1, %r15, %r16, %r14;
	mul.lo.s32 	%r17, %r13, %r1;
	cvt.s64.s32 	%rd3, %r17;
	setp.lt.s32 	%p1, %r13, 1;
	mov.f32 	%f84, 0f00000000;
	@%p1 bra 	$L__BB0_12;
	and.b32  	%r2, %r13, 7;
	setp.lt.u32 	%p2, %r13, 8;
	mov.f32 	%f84, 0f00000000;
	mov.b32 	%r22, 0;
	@%p2 bra 	$L__BB0_4;
	and.b32  	%r22, %r13, 2147483640;
	neg.s32 	%r20, %r22;
	shl.b64 	%rd13, %rd3, 2;
	add.s64 	%rd14, %rd13, 16;
	add.s64 	%rd34, %rd2, %rd14;
	add.s64 	%rd33, %rd1, %rd14;
	mov.f32 	%f84, 0f00000000;
$L__BB0_3:
	.pragma "nounroll";
	ld.global.f32 	%f17, [%rd34+-16];
	ld.global.f32 	%f18, [%rd33+-16];
	sub.f32 	%f19, %f17, %f18;
	fma.rn.f32 	%f20, %f19, %f19, %f84;
	ld.global.f32 	%f21, [%rd34+-12];
	ld.global.f32 	%f22, [%rd33+-12];
	sub.f32 	%f23, %f21, %f22;
	fma.rn.f32 	%f24, %f23, %f23, %f20;
	ld.global.f32 	%f25, [%rd34+-8];
	ld.global.f32 	%f26, [%rd33+-8];
	sub.f32 	%f27, %f25, %f26;
	fma.rn.f32 	%f28, %f27, %f27, %f24;
	ld.global.f32 	%f29, [%rd34+-4];
	ld.global.f32 	%f30, [%rd33+-4];
	sub.f32 	%f31, %f29, %f30;
	fma.rn.f32 	%f32, %f31, %f31, %f28;
	ld.global.f32 	%f33, [%rd34];
	ld.global.f32 	%f34, [%rd33];
	sub.f32 	%f35, %f33, %f34;
	fma.rn.f32 	%f36, %f35, %f35, %f32;
	ld.global.f32 	%f37, [%rd34+4];
	ld.global.f32 	%f38, [%rd33+4];
	sub.f32 	%f39, %f37, %f38;
	fma.rn.f32 	%f40, %f39, %f39, %f36;
	ld.global.f32 	%f41, [%rd34+8];
	ld.global.f32 	%f42, [%rd33+8];
	sub.f32 	%f43, %f41, %f42;
	fma.rn.f32 	%f44, %f43, %f43, %f40;
	ld.global.f32 	%f45, [%rd34+12];
	ld.global.f32 	%f46, [%rd33+12];
	sub.f32 	%f47, %f45, %f46;
	fma.rn.f32 	%f84, %f47, %f47, %f44;
	add.s32 	%r20, %r20, 8;
	add.s64 	%rd34, %rd34, 32;
	add.s64 	%rd33, %rd33, 32;
	setp.ne.s32 	%p3, %r20, 0;
	@%p3 bra 	$L__BB0_3;
$L__BB0_4:
	setp.eq.s32 	%p4, %r2, 0;
	@%p4 bra 	$L__BB0_12;
	and.b32  	%r8, %r13, 3;
	setp.lt.u32 	%p5, %r2, 4;
	@%p5 bra 	$L__BB0_7;
	cvt.u64.u32 	%rd15, %r22;
	add.s64 	%rd16, %rd15, %rd3;
	shl.b64 	%rd17, %rd16, 2;
	add.s64 	%rd18, %rd2, %rd17;
	ld.global.f32 	%f49, [%rd18];
	add.s64 	%rd19, %rd1, %rd17;
	ld.global.f32 	%f50, [%rd19];
	sub.f32 	%f51, %f49, %f50;
	fma.rn.f32 	%f52, %f51, %f51, %f84;
	ld.global.f32 	%f53, [%rd18+4];
	ld.global.f32 	%f54, [%rd19+4];
	sub.f32 	%f55, %f53, %f54;
	fma.rn.f32 	%f56, %f55, %f55, %f52;
	ld.global.f32 	%f57, [%rd18+8];
	ld.global.f32 	%f58, [%rd19+8];
	sub.f32 	%f59, %f57, %f58;
	fma.rn.f32 	%f60, %f59, %f59, %f56;
	ld.global.f32 	%f61, [%rd18+12];
	ld.global.f32 	%f62, [%rd19+12];
	sub.f32 	%f63, %f61, %f62;
	fma.rn.f32 	%f84, %f63, %f63, %f60;
	add.s32 	%r22, %r22, 4;
$L__BB0_7:
	setp.eq.s32 	%p6, %r8, 0;
	@%p6 bra 	$L__BB0_12;
	setp.eq.s32 	%p7, %r8, 1;
	@%p7 bra 	$L__BB0_10;
	cvt.u64.u32 	%rd20, %r22;
	add.s64 	%rd21, %rd20, %rd3;
	shl.b64 	%rd22, %rd21, 2;
	add.s64 	%rd23, %rd2, %rd22;
	ld.global.f32 	%f65, [%rd23];
	add.s64 	%rd24, %rd1, %rd22;
	ld.global.f32 	%f66, [%rd24];
	sub.f32 	%f67, %f65, %f66;
	fma.rn.f32 	%f68, %f67, %f67, %f84;
	ld.global.f32 	%f69, [%rd23+4];
	ld.global.f32 	%f70, [%rd24+4];
	sub.f32 	%f71, %f69, %f70;
	fma.rn.f32 	%f84, %f71, %f71, %f68;
	add.s32 	%r22, %r22, 2;
$L__BB0_10:
	and.b32  	%r19, %r13, 1;
	setp.eq.b32 	%p8, %r19, 1;
	not.pred 	%p9, %p8;
	@%p9 bra 	$L__BB0_12;
	cvt.u64.u32 	%rd25, %r22;
	add.s64 	%rd26, %rd25, %rd3;
	shl.b64 	%rd27, %rd26, 2;
	add.s64 	%rd28, %rd2, %rd27;
	ld.global.f32 	%f72, [%rd28];
	add.s64 	%rd29, %rd1, %rd27;
	ld.global.f32 	%f73, [%rd29];
	sub.f32 	%f74, %f72, %f73;
	fma.rn.f32 	%f84, %f74, %f74, %f84;
$L__BB0_12:
	cvta.to.global.u64 	%rd30, %rd10;
	cvt.rn.f32.s32 	%f75, %r13;
	div.rn.f32 	%f76, %f84, %f75;
	mul.wide.s32 	%rd31, %r1, 4;
	add.s64 	%rd32, %rd30, %rd31;
	st.global.f32 	[%rd32], %f76;
	ret;

}
	// .globl	_Z22array_match_mse_kernelPKfS0_iPfi
.visible .entry _Z22array_match_mse_kernelPKfS0_iPfi(
	.param .u64 .ptr .align 1 _Z22array_match_mse_kernelPKfS0_iPfi_param_0,
	.param .u64 .ptr .align 1 _Z22array_match_mse_kernelPKfS0_iPfi_param_1,
	.param .u32 _Z22array_match_mse_kernelPKfS0_iPfi_param_2,
	.param .u64 .ptr .align 1 _Z22array_match_mse_kernelPKfS0_iPfi_param_3,
	.param .u32 _Z22array_match_mse_kernelPKfS0_iPfi_param_4
)
{
	.reg .pred 	%p<11>;
	.reg .b32 	%r<25>;
	.reg .b32 	%f<85>;
	.reg .b64 	%rd<35>;

	ld.param.u64 	%rd10, [_Z22array_match_mse_kernelPKfS0_iPfi_param_0];
	ld.param.u64 	%rd11, [_Z22array_match_mse_kernelPKfS0_iPfi_param_1];
	ld.param.u32 	%r13, [_Z22array_match_mse_kernelPKfS0_iPfi_param_2];
	ld.param.u64 	%rd12, [_Z22array_match_mse_kernelPKfS0_iPfi_param_3];
	ld.param.u32 	%r14, [_Z22array_match_mse_kernelPKfS0_iPfi_param_4];
	mov.u32 	%r15, %tid.x;
	mov.u32 	%r16, %ntid.x;
	mov.u32 	%r17, %ctaid.x;
	mad.lo.s32 	%r1, %r16, %r17, %r15;
	setp.ge.s32 	%p1, %r1, %r14;
	@%p1 bra 	$L__BB1_14;
	cvta.to.global.u64 	%rd1, %rd10;
	cvta.to.global.u64 	%rd2, %rd11;
	mul.lo.s32 	%r18, %r13, %r1;
	cvt.s64.s32 	%rd3, %r18;
	setp.lt.s32 	%p2, %r13, 1;
	mov.f32 	%f84, 0f00000000;
	@%p2 bra 	$L__BB1_13;
	and.b32  	%r2, %r13, 7;
	setp.lt.u32 	%p3, %r13, 8;
	mov.f32 	%f84, 0f00000000;
	mov.b32 	%r23, 0;
	@%p3 bra 	$L__BB1_5;
	and.b32  	%r23, %r13, 2147483640;
	neg.s32 	%r21, %r23;
	shl.b64 	%rd13, %rd3, 2;
	add.s64 	%rd14, %rd13, 16;
	add.s64 	%rd34, %rd1, %rd14;
	add.s64 	%rd33, %rd2, %rd14;
	mov.f32 	%f84, 0f00000000;
$L__BB1_4:
	.pragma "nounroll";
	ld.global.f32 	%f17, [%rd34+-16];
	ld.global.f32 	%f18, [%rd33+-16];
	sub.f32 	%f19, %f17, %f18;
	fma.rn.f32 	%f20, %f19, %f19, %f84;
	ld.global.f32 	%f21, [%rd34+-12];
	ld.global.f32 	%f22, [%rd33+-12];
	sub.f32 	%f23, %f21, %f22;
	fma.rn.f32 	%f24, %f23, %f23, %f20;
	ld.global.f32 	%f25, [%rd34+-8];
	ld.global.f32 	%f26, [%rd33+-8];
	sub.f32 	%f27, %f25, %f26;
	fma.rn.f32 	%f28, %f27, %f27, %f24;
	ld.global.f32 	%f29, [%rd34+-4];
	ld.global.f32 	%f30, [%rd33+-4];
	sub.f32 	%f31, %f29, %f30;
	fma.rn.f32 	%f32, %f31, %f31, %f28;
	ld.global.f32 	%f33, [%rd34];
	ld.global.f32 	%f34, [%rd33];
	sub.f32 	%f35, %f33, %f34;
	fma.rn.f32 	%f36, %f35, %f35, %f32;
	ld.global.f32 	%f37, [%rd34+4];
	ld.global.f32 	%f38, [%rd33+4];
	sub.f32 	%f39, %f37, %f38;
	fma.rn.f32 	%f40, %f39, %f39, %f36;
	ld.global.f32 	%f41, [%rd34+8];
	ld.global.f32 	%f42, [%rd33+8];
	sub.f32 	%f43, %f41, %f42;
	fma.rn.f32 	%f44, %f43, %f43, %f40;
	ld.global.f32 	%f45, [%rd34+12];
	ld.global.f32 	%f46, [%rd33+12];
	sub.f32 	%f47, %f45, %f46;
	fma.rn.f32 	%f84, %f47, %f47, %f44;
	add.s32 	%r21, %r21, 8;
	add.s64 	%rd34, %rd34, 32;
	add.s64 	%rd33, %rd33, 32;
	setp.ne.s32 	%p4, %r21, 0;
	@%p4 bra 	$L__BB1_4;
$L__BB1_5:
	setp.eq.s32 	%p5, %r2, 0;
	@%p5 bra 	$L__BB1_13;
	and.b32  	%r8, %r13, 3;
	setp.lt.u32 	%p6, %r2, 4;
	@%p6 bra 	$L__BB1_8;
	cvt.u64.u32 	%rd15, %r23;
	add.s64 	%rd16, %rd15, %rd3;
	shl.b64 	%rd17, %rd16, 2;
	add.s64 	%rd18, %rd1, %rd17;
	ld.global.f32 	%f49, [%rd18];
	add.s64 	%rd19, %rd2, %rd17;
	ld.global.f32 	%f50, [%rd19];
	sub.f32 	%f51, %f49, %f50;
	fma.rn.f32 	%f52, %f51, %f51, %f84;
	ld.global.f32 	%f53, [%rd18+4];
	ld.global.f32 	%f54, [%rd19+4];
	sub.f32 	%f55, %f53, %f54;
	fma.rn.f32 	%f56, %f55, %f55, %f52;
	ld.global.f32 	%f57, [%rd18+8];
	ld.global.f32 	%f58, [%rd19+8];
	sub.f32 	%f59, %f57, %f58;
	fma.rn.f32 	%f60, %f59, %f59, %f56;
	ld.global.f32 	%f61, [%rd18+12];
	ld.global.f32 	%f62, [%rd19+12];
	sub.f32 	%f63, %f61, %f62;
	fma.rn.f32 	%f84, %f63, %f63, %f60;
	add.s32 	%r23, %r23, 4;
$L__BB1_8:
	setp.eq.s32 	%p7, %r8, 0;
	@%p7 bra 	$L__BB1_13;
	setp.eq.s32 	%p8, %r8, 1;
	@%p8 bra 	$L__BB1_11;
	cvt.u64.u32 	%rd20, %r23;
	add.s64 	%rd21, %rd20, %rd3;
	shl.b64 	%rd22, %rd21, 2;
	add.s64 	%rd23, %rd1, %rd22;
	ld.global.f32 	%f65, [%rd23];
	add.s64 	%rd24, %rd2, %rd22;
	ld.global.f32 	%f66, [%rd24];
	sub.f32 	%f67, %f65, %f66;
	fma.rn.f32 	%f68, %f67, %f67, %f84;
	ld.global.f32 	%f69, [%rd23+4];
	ld.global.f32 	%f70, [%rd24+4];
	sub.f32 	%f71, %f69, %f70;
	fma.rn.f32 	%f84, %f71, %f71, %f68;
	add.s32 	%r23, %r23, 2;
$L__BB1_11:
	and.b32  	%r20, %r13, 1;
	setp.eq.b32 	%p9, %r20, 1;
	not.pred 	%p10, %p9;
	@%p10 bra 	$L__BB1_13;
	cvt.u64.u32 	%rd25, %r23;
	add.s64 	%rd26, %rd25, %rd3;
	shl.b64 	%rd27, %rd26, 2;
	add.s64 	%rd28, %rd1, %rd27;
	ld.global.f32 	%f72, [%rd28];
	add.s64 	%rd29, %rd2, %rd27;
	ld.global.f32 	%f73, [%rd29];
	sub.f32 	%f74, %f72, %f73;
	fma.rn.f32 	%f84, %f74, %f74, %f84;
$L__BB1_13:
	cvt.rn.f32.s32 	%f75, %r13;
	div.rn.f32 	%f76, %f84, %f75;
	cvta.to.global.u64 	%rd30, %rd12;
	mul.wide.s32 	%rd31, %r1, 4;
	add.s64 	%rd32, %rd30, %rd31;
	st.global.f32 	[%rd32], %f76;
$L__BB1_14:
	ret;

}


// ===== COMPILED SASS (sm_100) =====

	.target	sm_100

	.elftype	@"ET_EXEC"


//--------------------- .note.nv.tkinfo           --------------------------
	.section	.note.nv.tkinfo,"",@"SHT_NOTE"
	.sectionflags	@"SHF_NOTE_NV_TKINFO"
	.tkinfo
        /*0018*/ 	.word	0x00000002
        /*0030*/ 	.string	""
        /*0030*/ 	.string	"ptxas"
        /*0030*/ 	.string	"Cuda compilation tools, release 13.0, V13.0.88"
        /*0030*/ 	.string	"Build cuda_13.0.r13.0/compiler.36424714_0"
        /*0030*/ 	.string	"-arch sm_100 -m 64 "



//--------------------- .note.nv.cuinfo           --------------------------
	.section	.note.nv.cuinfo,"",@"SHT_NOTE"
	.sectionflags	@"SHF_NOTE_NV_CUINFO"
        /*0018*/ 	.short	0x0002
        /*001a*/ 	.short	0x0064
        /*001c*/ 	.short	0x0082
	.zero		2


//--------------------- .nv.info                  --------------------------
	.section	.nv.info,"",@"SHT_CUDA_INFO"
	.align	4


	//----- nvinfo : EIATTR_REGCOUNT
	.align		4
        /*0000*/ 	.byte	0x04, 0x2f
        /*0002*/ 	.short	(.L_1 - .L_0)
	.align		4
.L_0:
        /*0004*/ 	.word	index@(_Z22array_match_mse_kernelPKfS0_iPf)
        /*0008*/ 	.word	0x0000001d


	//----- nvinfo : EIATTR_FRAME_SIZE
	.align		4
.L_1:
        /*000c*/ 	.byte	0x04, 0x11
        /*000e*/ 	.short	(.L_3 - .L_2)
	.align		4
.L_2:
        /*0010*/ 	.word	index@($__internal_1_$__cuda_sm3x_div_rn_noftz_f32_slowpath)
        /*0014*/ 	.word	0x00000000


	//----- nvinfo : EIATTR_FRAME_SIZE
	.align		4
.L_3:
        /*0018*/ 	.byte	0x04, 0x11
        /*001a*/ 	.short	(.L_5 - .L_4)
	.align		4
.L_4:
        /*001c*/ 	.word	index@(_Z22array_match_mse_kernelPKfS0_iPf)
        /*0020*/ 	.word	0x00000000


	//----- nvinfo : EIATTR_REGCOUNT
	.align		4
.L_5:
        /*0024*/ 	.byte	0x04, 0x2f
        /*0026*/ 	.short	(.L_7 - .L_6)
	.align		4
.L_6:
        /*0028*/ 	.word	index@(_Z22array_match_mse_kernelPKfS0_iPfi)
        /*002c*/ 	.word	0x0000001d


	//----- nvinfo : EIATTR_FRAME_SIZE
	.align		4
.L_7:
        /*0030*/ 	.byte	0x04, 0x11
        /*0032*/ 	.short	(.L_9 - .L_8)
	.align		4
.L_8:
        /*0034*/ 	.word	index@($__internal_0_$__cuda_sm3x_div_rn_noftz_f32_slowpath)
        /*0038*/ 	.word	0x00000000


	//----- nvinfo : EIATTR_FRAME_SIZE
	.align		4
.L_9:
        /*003c*/ 	.byte	0x04, 0x11
        /*003e*/ 	.short	(.L_11 - .L_10)
	.align		4
.L_10:
        /*0040*/ 	.word	index@(_Z22array_match_mse_kernelPKfS0_iPfi)
        /*0044*/ 	.word	0x00000000


	//----- nvinfo : EIATTR_MIN_STACK_SIZE
	.align		4
.L_11:
        /*0048*/ 	.byte	0x04, 0x12
        /*004a*/ 	.short	(.L_13 - .L_12)
	.align		4
.L_12:
        /*004c*/ 	.word	index@(_Z22array_match_mse_kernelPKfS0_iPfi)
        /*0050*/ 	.word	0x00000000


	//----- nvinfo : EIATTR_MIN_STACK_SIZE
	.align		4
.L_13:
        /*0054*/ 	.byte	0x04, 0x12
        /*0056*/ 	.short	(.L_15 - .L_14)
	.align		4
.L_14:
        /*0058*/ 	.word	index@(_Z22array_match_mse_kernelPKfS0_iPf)
        /*005c*/ 	.word	0x00000000
.L_15:


//--------------------- .nv.compat                --------------------------
	.section	.nv.compat,"",@"SHT_CUDA_COMPAT_INFO"
	.align	4
        /*0000*/ 	.byte	0x02, 0x09, 0x00, 0x00, 0x02, 0x02, 0x01, 0x00, 0x02, 0x05, 0x05, 0x00, 0x03, 0x07, 0x01, 0x01
        /*0010*/ 	.byte	0x02, 0x03, 0x00, 0x00, 0x02, 0x06, 0x01, 0x00, 0x04, 0x0b, 0x08, 0x00, 0x01, 0x00, 0x00, 0x00
        /*0020*/ 	.byte	0x00, 0x00, 0x00, 0x00


//--------------------- .nv.info._Z22array_match_mse_kernelPKfS0_iPfi --------------------------
	.section	.nv.info._Z22array_match_mse_kernelPKfS0_iPfi,"",@"SHT_CUDA_INFO"
	.sectionflags	@""
	.align	4


	//----- nvinfo : EIATTR_CUDA_API_VERSION
	.align		4
        /*0000*/ 	.byte	0x04, 0x37
        /*0002*/ 	.short	(.L_17 - .L_16)
.L_16:
        /*0004*/ 	.word	0x00000082


	//----- nvinfo : EIATTR_KPARAM_INFO
	.align		4
.L_17:
        /*0008*/ 	.byte	0x04, 0x17
        /*000a*/ 	.short	(.L_19 - .L_18)
.L_18:
        /*000c*/ 	.word	0x00000000
        /*0010*/ 	.short	0x0004
        /*0012*/ 	.short	0x0020
        /*0014*/ 	.byte	0x00, 0xf0, 0x11, 0x00


	//----- nvinfo : EIATTR_KPARAM_INFO
	.align		4
.L_19:
        /*0018*/ 	.byte	0x04, 0x17
        /*001a*/ 	.short	(.L_21 - .L_20)
.L_20:
        /*001c*/ 	.word	0x00000000
        /*0020*/ 	.short	0x0003
        /*0022*/ 	.short	0x0018
        /*0024*/ 	.byte	0x00, 0xf5, 0x21, 0x00


	//----- nvinfo : EIATTR_KPARAM_INFO
	.align		4
.L_21:
        /*0028*/ 	.byte	0x04, 0x17
        /*002a*/ 	.short	(.L_23 - .L_22)
.L_22:
        /*002c*/ 	.word	0x00000000
        /*0030*/ 	.short	0x0002
        /*0032*/ 	.short	0x0010
        /*0034*/ 	.byte	0x00, 0xf0, 0x11, 0x00


	//----- nvinfo : EIATTR_KPARAM_INFO
	.align		4
.L_23:
        /*0038*/ 	.byte	0x04, 0x17
        /*003a*/ 	.short	(.L_25 - .L_24)
.L_24:
        /*003c*/ 	.word	0x00000000
        /*0040*/ 	.short	0x0001
        /*0042*/ 	.short	0x0008
        /*0044*/ 	.byte	0x00, 0xf5, 0x21, 0x00


	//----- nvinfo : EIATTR_KPARAM_INFO
	.align		4
.L_25:
        /*0048*/ 	.byte	0x04, 0x17
        /*004a*/ 	.short	(.L_27 - .L_26)
.L_26:
        /*004c*/ 	.word	0x00000000
        /*0050*/ 	.short	0x0000
        /*0052*/ 	.short	0x0000
        /*0054*/ 	.byte	0x00, 0xf5, 0x21, 0x00


	//----- nvinfo : EIATTR_SPARSE_MMA_MASK
	.align		4
.L_27:
        /*0058*/ 	.byte	0x03, 0x50
        /*005a*/ 	.short	0x0000


	//----- nvinfo : EIATTR_MAXREG_COUNT
	.align		4
        /*005c*/ 	.byte	0x03, 0x1b
        /*005e*/ 	.short	0x00ff


	//----- nvinfo : EIATTR_MERCURY_ISA_VERSION
	.align		4
        /*0060*/ 	.byte	0x03, 0x5f
        /*0062*/ 	.short	0x0101


	//----- nvinfo : EIATTR_VRC_CTA_INIT_COUNT
	.align		4
        /*0064*/ 	.byte	0x02, 0x4a
	.zero		1
	.zero		1


	//----- nvinfo : EIATTR_EXIT_INSTR_OFFSETS
	.align		4
        /*0068*/ 	.byte	0x04, 0x1c
        /*006a*/ 	.short	(.L_29 - .L_28)


	//   ....[0]....
.L_28:
        /*006c*/ 	.word	0x00000070


	//   ....[1]....
        /*0070*/ 	.word	0x000009c0


	//----- nvinfo : EIATTR_CRS_STACK_SIZE
	.align		4
.L_29:
        /*0074*/ 	.byte	0x04, 0x1e
        /*0076*/ 	.short	(.L_31 - .L_30)
.L_30:
        /*0078*/ 	.word	0x00000000


	//----- nvinfo : EIATTR_CBANK_PARAM_SIZE
	.align		4
.L_31:
        /*007c*/ 	.byte	0x03, 0x19
        /*007e*/ 	.short	0x0024


	//----- nvinfo : EIATTR_PARAM_CBANK
	.align		4
        /*0080*/ 	.byte	0x04, 0x0a
        /*0082*/ 	.short	(.L_33 - .L_32)
	.align		4
.L_32:
        /*0084*/ 	.word	index@(.nv.constant0._Z22array_match_mse_kernelPKfS0_iPfi)
        /*0088*/ 	.short	0x0380
        /*008a*/ 	.short	0x0024


	//----- nvinfo : EIATTR_SW_WAR
	.align		4
.L_33:
        /*008c*/ 	.byte	0x04, 0x36
        /*008e*/ 	.short	(.L_35 - .L_34)
.L_34:
        /*0090*/ 	.word	0x00000008
.L_35:


//--------------------- .nv.info._Z22array_match_mse_kernelPKfS0_iPf --------------------------
	.section	.nv.info._Z22array_match_mse_kernelPKfS0_iPf,"",@"SHT_CUDA_INFO"
	.sectionflags	@""
	.align	4


	//----- nvinfo : EIATTR_CUDA_API_VERSION
	.align		4
        /*0000*/ 	.byte	0x04, 0x37
        /*0002*/ 	.short	(.L_37 - .L_36)
.L_36:
        /*0004*/ 	.word	0x00000082


	//----- nvinfo : EIATTR_KPARAM_INFO
	.align		4
.L_37:
        /*0008*/ 	.byte	0x04, 0x17
        /*000a*/ 	.short	(.L_39 - .L_38)
.L_38:
        /*000c*/ 	.word	0x00000000
        /*0010*/ 	.short	0x0003
        /*0012*/ 	.short	0x0018
        /*0014*/ 	.byte	0x00, 0xf5, 0x21, 0x00


	//----- nvinfo : EIATTR_KPARAM_INFO
	.align		4
.L_39:
        /*0018*/ 	.byte	0x04, 0x17
        /*001a*/ 	.short	(.L_41 - .L_40)
.L_40:
        /*001c*/ 	.word	0x00000000
        /*0020*/ 	.short	0x0002
        /*0022*/ 	.short	0x0010
        /*0024*/ 	.byte	0x00, 0xf0, 0x11, 0x00


	//----- nvinfo : EIATTR_KPARAM_INFO
	.align		4
.L_41:
        /*0028*/ 	.byte	0x04, 0x17
        /*002a*/ 	.short	(.L_43 - .L_42)
.L_42:
        /*002c*/ 	.word	0x00000000
        /*0030*/ 	.short	0x0001
        /*0032*/ 	.short	0x0008
        /*0034*/ 	.byte	0x00, 0xf5, 0x21, 0x00


	//----- nvinfo : EIATTR_KPARAM_INFO
	.align		4
.L_43:
        /*0038*/ 	.byte	0x04, 0x17
        /*003a*/ 	.short	(.L_45 - .L_44)
.L_44:
        /*003c*/ 	.word	0x00000000
        /*0040*/ 	.short	0x0000
        /*0042*/ 	.short	0x0000
        /*0044*/ 	.byte	0x00, 0xf5, 0x21, 0x00


	//----- nvinfo : EIATTR_SPARSE_MMA_MASK
	.align		4
.L_45:
        /*0048*/ 	.byte	0x03, 0x50
        /*004a*/ 	.short	0x0000


	//----- nvinfo : EIATTR_MAXREG_COUNT
	.align		4
        /*004c*/ 	.byte	0x03, 0x1b
        /*004e*/ 	.short	0x00ff


	//----- nvinfo : EIATTR_MERCURY_ISA_VERSION
	.align		4
        /*0050*/ 	.byte	0x03, 0x5f
        /*0052*/ 	.short	0x0101


	//----- nvinfo : EIATTR_VRC_CTA_INIT_COUNT
	.align		4
        /*0054*/ 	.byte	0x02, 0x4a
	.zero		1
	.zero		1


	//----- nvinfo : EIATTR_EXIT_INSTR_OFFSETS
	.align		4
        /*0058*/ 	.byte	0x04, 0x1c
        /*005a*/ 	.short	(.L_47 - .L_46)


	//   ....[0]....
.L_46:
        /*005c*/ 	.word	0x00000990


	//----- nvinfo : EIATTR_CRS_STACK_SIZE
	.align		4
.L_47:
        /*0060*/ 	.byte	0x04, 0x1e
        /*0062*/ 	.short	(.L_49 - .L_48)
.L_48:
        /*0064*/ 	.word	0x00000000


	//----- nvinfo : EIATTR_CBANK_PARAM_SIZE
	.align		4
.L_49:
        /*0068*/ 	.byte	0x03, 0x19
        /*006a*/ 	.short	0x0020


	//----- nvinfo : EIATTR_PARAM_CBANK
	.align		4
        /*006c*/ 	.byte	0x04, 0x0a
        /*006e*/ 	.short	(.L_51 - .L_50)
	.align		4
.L_50:
        /*0070*/ 	.word	index@(.nv.constant0._Z22array_match_mse_kernelPKfS0_iPf)
        /*0074*/ 	.short	0x0380
        /*0076*/ 	.short	0x0020


	//----- nvinfo : EIATTR_SW_WAR
	.align		4
.L_51:
        /*0078*/ 	.byte	0x04, 0x36
        /*007a*/ 	.short	(.L_53 - .L_52)
.L_52:
        /*007c*/ 	.word	0x00000008
.L_53:


//--------------------- .nv.callgraph             --------------------------
	.section	.nv.callgraph,"",@"SHT_CUDA_CALLGRAPH"
	.align	4
	.sectionentsize	8
	.align		4
        /*0000*/ 	.word	0x00000000
	.align		4
        /*0004*/ 	.word	0xffffffff
	.align		4
        /*0008*/ 	.word	0x00000000
	.align		4
        /*000c*/ 	.word	0xfffffffe
	.align		4
        /*0010*/ 	.word	0x00000000
	.align		4
        /*0014*/ 	.word	0xfffffffd
	.align		4
        /*0018*/ 	.word	0x00000000
	.align		4
        /*001c*/ 	.word	0xfffffffc


//--------------------- .text._Z22array_match_mse_kernelPKfS0_iPfi --------------------------
	.section	.text._Z22array_match_mse_kernelPKfS0_iPfi,"ax",@progbits
	.align	128
        .global         _Z22array_match_mse_kernelPKfS0_iPfi
        .type           _Z22array_match_mse_kernelPKfS0_iPfi,@function
        .size           _Z22array_match_mse_kernelPKfS0_iPfi,(.L_x_36 - _Z22array_match_mse_kernelPKfS0_iPfi)
        .other          _Z22array_match_mse_kernelPKfS0_iPfi,@"STO_CUDA_ENTRY STV_DEFAULT"
_Z22array_match_mse_kernelPKfS0_iPfi:
.text._Z22array_match_mse_kernelPKfS0_iPfi:
[----:B------:R-:W-:Y:S01]  /*0000*/  LDC R1, c[0x0][0x37c] ;  /* 0x0000df00ff017b82 */ /* 0x000fe20000000800 */
[----:B------:R-:W0:Y:S01]  /*0010*/  S2R R6, SR_TID.X ;  /* 0x0000000000067919 */ /* 0x000e220000002100 */
[----:B------:R-:W0:Y:S01]  /*0020*/  LDCU UR4, c[0x0][0x360] ;  /* 0x00006c00ff0477ac */ /* 0x000e220008000800 */
[----:B------:R-:W0:Y:S01]  /*0030*/  S2R R3, SR_CTAID.X ;  /* 0x0000000000037919 */ /* 0x000e220000002500 */
[----:B------:R-:W1:Y:S01]  /*0040*/  LDCU UR5, c[0x0][0x3a0] ;  /* 0x00007400ff0577ac */ /* 0x000e620008000800 */
[----:B0-----:R-:W-:-:S05]  /*0050*/  IMAD R6, R3, UR4, R6 ;  /* 0x0000000403067c24 */ /* 0x001fca000f8e0206 */
[----:B-1----:R-:W-:-:S13]  /*0060*/  ISETP.GE.AND P0, PT, R6, UR5, PT ;  /* 0x0000000506007c0c */ /* 0x002fda000bf06270 */
[----:B------:R-:W-:Y:S05]  /*0070*/  @P0 EXIT ;  /* 0x000000000000094d */ /* 0x000fea0003800000 */
[----:B------:R-:W0:Y:S01]  /*0080*/  LDC R7, c[0x0][0x390] ;  /* 0x0000e400ff077b82 */ /* 0x000e220000000800 */
[----:B------:R-:W1:Y:S01]  /*0090*/  LDCU.64 UR4, c[0x0][0x358] ;  /* 0x00006b00ff0477ac */ /* 0x000e620008000a00 */
[----:B------:R-:W-:Y:S01]  /*00a0*/  IMAD.MOV.U32 R11, RZ, RZ, RZ ;  /* 0x000000ffff0b7224 */ /* 0x000fe200078e00ff */
[----:B0-----:R-:W-:-:S13]  /*00b0*/  ISETP.GE.AND P0, PT, R7, 0x1, PT ;  /* 0x000000010700780c */ /* 0x001fda0003f06270 */
[----:B-1----:R-:W-:Y:S05]  /*00c0*/  @!P0 BRA `(.L_x_0) ;  /* 0x0000000400f48947 */ /* 0x002fea0003800000 */
[C---:B------:R-:W-:Y:S01]  /*00d0*/  ISETP.GE.U32.AND P1, PT, R7.reuse, 0x8, PT ;  /* 0x000000080700780c */ /* 0x040fe20003f26070 */
[----:B------:R-:W-:Y:S01]  /*00e0*/  IMAD R9, R6, R7, RZ ;  /* 0x0000000706097224 */ /* 0x000fe200078e02ff */
[----:B------:R-:W-:Y:S01]  /*00f0*/  LOP3.LUT R25, R7, 0x7, RZ, 0xc0, !PT ;  /* 0x0000000707197812 */ /* 0x000fe200078ec0ff */
[----:B------:R-:W-:Y:S02]  /*0100*/  IMAD.MOV.U32 R11, RZ, RZ, RZ ;  /* 0x000000ffff0b7224 */ /* 0x000fe400078e00ff */
[----:B------:R-:W-:Y:S01]  /*0110*/  IMAD.MOV.U32 R0, RZ, RZ, RZ ;  /* 0x000000ffff007224 */ /* 0x000fe200078e00ff */
[----:B------:R-:W-:Y:S02]  /*0120*/  ISETP.NE.AND P0, PT, R25, RZ, PT ;  /* 0x000000ff1900720c */ /* 0x000fe40003f05270 */
[----:B------:R-:W-:-:S05]  /*0130*/  SHF.R.S32.HI R8, RZ, 0x1f, R9 ;  /* 0x0000001fff087819 */ /* 0x000fca0000011409 */
[----:B------:R-:W-:Y:S06]  /*0140*/  @!P1 BRA `(.L_x_1) ;  /* 0x0000000000c49947 */ /* 0x000fec0003800000 */
[----:B------:R-:W0:Y:S01]  /*0150*/  LDCU.128 UR8, c[0x0][0x380] ;  /* 0x00007000ff0877ac */ /* 0x000e220008000c00 */
[----:B------:R-:W-:Y:S01]  /*0160*/  LEA R2, P1, R9, 0x10, 0x2 ;  /* 0x0000001009027811 */ /* 0x000fe200078210ff */
[----:B------:R-:W-:Y:S01]  /*0170*/  IMAD.MOV.U32 R11, RZ, RZ, RZ ;  /* 0x000000ffff0b7224 */ /* 0x000fe200078e00ff */
[----:B------:R-:W-:Y:S02]  /*0180*/  LOP3.LUT R0, R7, 0x7ffffff8, RZ, 0xc0, !PT ;  /* 0x7ffffff807007812 */ /* 0x000fe400078ec0ff */
[----:B------:R-:W-:-:S03]  /*0190*/  LEA.HI.X R3, R9, RZ, R8, 0x2, P1 ;  /* 0x000000ff09037211 */ /* 0x000fc600008f1408 */
[----:B------:R-:W-:Y:S01]  /*01a0*/  IMAD.MOV R14, RZ, RZ, -R0 ;  /* 0x000000ffff0e7224 */ /* 0x000fe200078e0a00 */
[C---:B0-----:R-:W-:Y:S02]  /*01b0*/  IADD3 R4, P2, PT, R2.reuse, UR8, RZ ;  /* 0x0000000802047c10 */ /* 0x041fe4000ff5e0ff */
[----:B------:R-:W-:Y:S02]  /*01c0*/  IADD3 R2, P1, PT, R2, UR10, RZ ;  /* 0x0000000a02027c10 */ /* 0x000fe4000ff3e0ff */
[C---:B------:R-:W-:Y:S02]  /*01d0*/  IADD3.X R5, PT, PT, R3.reuse, UR9, RZ, P2, !PT ;  /* 0x0000000903057c10 */ /* 0x040fe400097fe4ff */
[----:B------:R-:W-:-:S09]  /*01e0*/  IADD3.X R3, PT, PT, R3, UR11, RZ, P1, !PT ;  /* 0x0000000b03037c10 */ /* 0x000fd20008ffe4ff */
.L_x_2:
[----:B------:R-:W2:Y:S04]  /*01f0*/  LDG.E R22, desc[UR4][R4.64+-0x10] ;  /* 0xfffff00404167981 */ /* 0x000ea8000c1e1900 */
[----:B------:R-:W2:Y:S04]  /*0200*/  LDG.E R23, desc[UR4][R2.64+-0x10] ;  /* 0xfffff00402177981 */ /* 0x000ea8000c1e1900 */
[----:B------:R-:W3:Y:S04]  /*0210*/  LDG.E R12, desc[UR4][R4.64+-0xc] ;  /* 0xfffff404040c7981 */ /* 0x000ee8000c1e1900 */
[----:B------:R-:W3:Y:S04]  /*0220*/  LDG.E R13, desc[UR4][R2.64+-0xc] ;  /* 0xfffff404020d7981 */ /* 0x000ee8000c1e1900 */
[----:B------:R-:W4:Y:S04]  /*0230*/  LDG.E R21, desc[UR4][R4.64+-0x8] ;  /* 0xfffff80404157981 */ /* 0x000f28000c1e1900 */
[----:B------:R-:W4:Y:S04]  /*0240*/  LDG.E R20, desc[UR4][R2.64+-0x8] ;  /* 0xfffff80402147981 */ /* 0x000f28000c1e1900 */
[----:B------:R-:W5:Y:S04]  /*0250*/  LDG.E R19, desc[UR4][R4.64+-0x4] ;  /* 0xfffffc0404137981 */ /* 0x000f68000c1e1900 */
[----:B------:R-:W5:Y:S04]  /*0260*/  LDG.E R18, desc[UR4][R2.64+-0x4] ;  /* 0xfffffc0402127981 */ /* 0x000f68000c1e1900 */
[----:B------:R-:W5:Y:S04]  /*0270*/  LDG.E R17, desc[UR4][R4.64] ;  /* 0x0000000404117981 */ /* 0x000f68000c1e1900 */
[----:B------:R-:W5:Y:S04]  /*0280*/  LDG.E R16, desc[UR4][R2.64] ;  /* 0x0000000402107981 */ /* 0x000f68000c1e1900 */
[----:B------:R-:W5:Y:S04]  /*0290*/  LDG.E R15, desc[UR4][R4.64+0x4] ;  /* 0x00000404040f7981 */ /* 0x000f68000c1e1900 */
[----:B------:R-:W5:Y:S01]  /*02a0*/  LDG.E R10, desc[UR4][R2.64+0x4] ;  /* 0x00000404020a7981 */ /* 0x000f62000c1e1900 */
[----:B--2---:R-:W-:-:S03]  /*02b0*/  FADD R24, R22, -R23 ;  /* 0x8000001716187221 */ /* 0x004fc60000000000 */
[----:B------:R-:W2:Y:S04]  /*02c0*/  LDG.E R23, desc[UR4][R4.64+0x8] ;  /* 0x0000080404177981 */ /* 0x000ea8000c1e1900 */
[----:B------:R-:W2:Y:S01]  /*02d0*/  LDG.E R22, desc[UR4][R2.64+0x8] ;  /* 0x0000080402167981 */ /* 0x000ea2000c1e1900 */
[----:B------:R-:W-:-:S03]  /*02e0*/  FFMA R26, R24, R24, R11 ;  /* 0x00000018181a7223 */ /* 0x000fc6000000000b */
[----:B------:R0:W2:Y:S04]  /*02f0*/  LDG.E R11, desc[UR4][R4.64+0xc] ;  /* 0x00000c04040b7981 */ /* 0x0000a8000c1e1900 */
[----:B------:R1:W2:Y:S01]  /*0300*/  LDG.E R24, desc[UR4][R2.64+0xc] ;  /* 0x00000c0402187981 */ /* 0x0002a2000c1e1900 */
[----:B---3--:R-:W-:Y:S01]  /*0310*/  FADD R13, R12, -R13 ;  /* 0x8000000d0c0d7221 */ /* 0x008fe20000000000 */
[----:B----4-:R-:W-:Y:S01]  /*0320*/  FADD R21, R21, -R20 ;  /* 0x8000001415157221 */ /* 0x010fe20000000000 */
[----:B------:R-:W-:Y:S02]  /*0330*/  VIADD R14, R14, 0x8 ;  /* 0x000000080e0e7836 */ /* 0x000fe40000000000 */
[----:B------:R-:W-:Y:S01]  /*0340*/  FFMA R26, R13, R13, R26 ;  /* 0x0000000d0d1a7223 */ /* 0x000fe2000000001a */
[----:B0-----:R-:W-:-:S02]  /*0350*/  IADD3 R4, P2, PT, R4, 0x20, RZ ;  /* 0x0000002004047810 */ /* 0x001fc40007f5e0ff */
[----:B------:R-:W-:Y:S01]  /*0360*/  ISETP.NE.AND P1, PT, R14, RZ, PT ;  /* 0x000000ff0e00720c */ /* 0x000fe20003f25270 */
[----:B------:R-:W-:Y:S01]  /*0370*/  FFMA R26, R21, R21, R26 ;  /* 0x00000015151a7223 */ /* 0x000fe2000000001a */
[----:B-----5:R-:W-:Y:S01]  /*0380*/  FADD R19, R19, -R18 ;  /* 0x8000001213137221 */ /* 0x020fe20000000000 */
[----:B-1----:R-:W-:Y:S01]  /*0390*/  IADD3 R2, P3, PT, R2, 0x20, RZ ;  /* 0x0000002002027810 */ /* 0x002fe20007f7e0ff */
[----:B------:R-:W-:Y:S02]  /*03a0*/  IMAD.X R5, RZ, RZ, R5, P2 ;  /* 0x000000ffff057224 */ /* 0x000fe400010e0605 */
[----:B------:R-:W-:Y:S02]  /*03b0*/  FFMA R26, R19, R19, R26 ;  /* 0x00000013131a7223 */ /* 0x000fe4000000001a */
[----:B------:R-:W-:Y:S02]  /*03c0*/  IMAD.X R3, RZ, RZ, R3, P3 ;  /* 0x000000ffff037224 */ /* 0x000fe400018e0603 */
[----:B------:R-:W-:-:S04]  /*03d0*/  FADD R17, R17, -R16 ;  /* 0x8000001011117221 */ /* 0x000fc80000000000 */
[----:B------:R-:W-:Y:S01]  /*03e0*/  FFMA R26, R17, R17, R26 ;  /* 0x00000011111a7223 */ /* 0x000fe2000000001a */
[----:B------:R-:W-:-:S04]  /*03f0*/  FADD R15, R15, -R10 ;  /* 0x8000000a0f0f7221 */ /* 0x000fc80000000000 */
[----:B------:R-:W-:Y:S01]  /*0400*/  FFMA R26, R15, R15, R26 ;  /* 0x0000000f0f1a7223 */ /* 0x000fe2000000001a */
[----:B--2---:R-:W-:-:S04]  /*0410*/  FADD R23, R23, -R22 ;  /* 0x8000001617177221 */ /* 0x004fc80000000000 */
[----:B------:R-:W-:Y:S01]  /*0420*/  FFMA R26, R23, R23, R26 ;  /* 0x00000017171a7223 */ /* 0x000fe2000000001a */
[----:B------:R-:W-:-:S04]  /*0430*/  FADD R11, R11, -R24 ;  /* 0x800000180b0b7221 */ /* 0x000fc80000000000 */
[----:B------:R-:W-:Y:S01]  /*0440*/  FFMA R11, R11, R11, R26 ;  /* 0x0000000b0b0b7223 */ /* 0x000fe2000000001a */
[----:B------:R-:W-:Y:S06]  /*0450*/  @P1 BRA `(.L_x_2) ;  /* 0xfffffffc00641947 */ /* 0x000fec000383ffff */
.L_x_1:
[----:B------:R-:W-:Y:S05]  /*0460*/  @!P0 BRA `(.L_x_0) ;  /* 0x00000004000c8947 */ /* 0x000fea0003800000 */
[----:B------:R-:W-:Y:S02]  /*0470*/  ISETP.GE.U32.AND P0, PT, R25, 0x4, PT ;  /* 0x000000041900780c */ /* 0x000fe40003f06070 */
[----:B------:R-:W-:-:S04]  /*0480*/  LOP3.LUT R18, R7, 0x3, RZ, 0xc0, !PT ;  /* 0x0000000307127812 */ /* 0x000fc800078ec0ff */
[----:B------:R-:W-:-:S07]  /*0490*/  ISETP.NE.AND P1, PT, R18, RZ, PT ;  /* 0x000000ff1200720c */ /* 0x000fce0003f25270 */
[----:B------:R-:W-:Y:S06]  /*04a0*/  @!P0 BRA `(.L_x_3) ;  /* 0x0000000000688947 */ /* 0x000fec0003800000 */
[----:B------:R-:W0:Y:S01]  /*04b0*/  LDCU.128 UR8, c[0x0][0x380] ;  /* 0x00007000ff0877ac */ /* 0x000e220008000c00 */
[----:B------:R-:W-:-:S04]  /*04c0*/  IADD3 R3, P0, PT, R9, R0, RZ ;  /* 0x0000000009037210 */ /* 0x000fc80007f1e0ff */
[----:B------:R-:W-:Y:S01]  /*04d0*/  SHF.L.U32 R2, R3, 0x2, RZ ;  /* 0x0000000203027819 */ /* 0x000fe200000006ff */
[----:B------:R-:W-:-:S05]  /*04e0*/  IMAD.X R4, RZ, RZ, R8, P0 ;  /* 0x000000ffff047224 */ /* 0x000fca00000e0608 */
[----:B------:R-:W-:Y:S02]  /*04f0*/  SHF.L.U64.HI R3, R3, 0x2, R4 ;  /* 0x0000000203037819 */ /* 0x000fe40000010204 */
[C---:B0-----:R-:W-:Y:S02]  /*0500*/  IADD3 R4, P0, PT, R2.reuse, UR8, RZ ;  /* 0x0000000802047c10 */ /* 0x041fe4000ff1e0ff */
[----:B------:R-:W-:Y:S02]  /*0510*/  IADD3 R2, P2, PT, R2, UR10, RZ ;  /* 0x0000000a02027c10 */ /* 0x000fe4000ff5e0ff */
[C---:B------:R-:W-:Y:S02]  /*0520*/  IADD3.X R5, PT, PT, R3.reuse, UR9, RZ, P0, !PT ;  /* 0x0000000903057c10 */ /* 0x040fe400087fe4ff */
[----:B------:R-:W-:-:S03]  /*0530*/  IADD3.X R3, PT, PT, R3, UR11, RZ, P2, !PT ;  /* 0x0000000b03037c10 */ /* 0x000fc600097fe4ff */
[----:B------:R-:W2:Y:S04]  /*0540*/  LDG.E R10, desc[UR4][R4.64] ;  /* 0x00000004040a7981 */ /* 0x000ea8000c1e1900 */
[----:B------:R-:W2:Y:S04]  /*0550*/  LDG.E R13, desc[UR4][R2.64] ;  /* 0x00000004020d7981 */ /* 0x000ea8000c1e1900 */
[----:B------:R-:W3:Y:S04]  /*0560*/  LDG.E R12, desc[UR4][R4.64+0x4] ;  /* 0x00000404040c7981 */ /* 0x000ee8000c1e1900 */
[----:B------:R-:W3:Y:S04]  /*0570*/  LDG.E R15, desc[UR4][R2.64+0x4] ;  /* 0x00000404020f7981 */ /* 0x000ee8000c1e1900 */
[----:B------:R-:W4:Y:S04]  /*0580*/  LDG.E R14, desc[UR4][R4.64+0x8] ;  /* 0x00000804040e7981 */ /* 0x000f28000c1e1900 */
[----:B------:R-:W4:Y:S04]  /*0590*/  LDG.E R17, desc[UR4][R2.64+0x8] ;  /* 0x0000080402117981 */ /* 0x000f28000c1e1900 */
[----:B------:R-:W5:Y:S04]  /*05a0*/  LDG.E R16, desc[UR4][R4.64+0xc] ;  /* 0x00000c0404107981 */ /* 0x000f68000c1e1900 */
[----:B------:R-:W5:Y:S01]  /*05b0*/  LDG.E R19, desc[UR4][R2.64+0xc] ;  /* 0x00000c0402137981 */ /* 0x000f62000c1e1900 */
[----:B------:R-:W-:-:S02]  /*05c0*/  VIADD R0, R0, 0x4 ;  /* 0x0000000400007836 */ /* 0x000fc40000000000 */
[----:B--2---:R-:W-:-:S04]  /*05d0*/  FADD R10, R10, -R13 ;  /* 0x8000000d0a0a7221 */ /* 0x004fc80000000000 */
[----:B------:R-:W-:Y:S01]  /*05e0*/  FFMA R10, R10, R10, R11 ;  /* 0x0000000a0a0a7223 */ /* 0x000fe2000000000b */
[----:B---3--:R-:W-:-:S04]  /*05f0*/  FADD R15, R12, -R15 ;  /* 0x8000000f0c0f7221 */ /* 0x008fc80000000000 */
[----:B------:R-:W-:Y:S01]  /*0600*/  FFMA R10, R15, R15, R10 ;  /* 0x0000000f0f0a7223 */ /* 0x000fe2000000000a */
[----:B----4-:R-:W-:-:S04]  /*0610*/  FADD R17, R14, -R17 ;  /* 0x800000110e117221 */ /* 0x010fc80000000000 */
[----:B------:R-:W-:Y:S01]  /*0620*/  FFMA R10, R17, R17, R10 ;  /* 0x00000011110a7223 */ /* 0x000fe2000000000a */
[----:B-----5:R-:W-:-:S04]  /*0630*/  FADD R19, R16, -R19 ;  /* 0x8000001310137221 */ /* 0x020fc80000000000 */
[----:B------:R-:W-:-:S07]  /*0640*/  FFMA R11, R19, R19, R10 ;  /* 0x00000013130b7223 */ /* 0x000fce000000000a */
.L_x_3:
[----:B------:R-:W-:Y:S05]  /*0650*/  @!P1 BRA `(.L_x_0) ;  /* 0x0000000000909947 */ /* 0x000fea0003800000 */
[----:B------:R-:W-:Y:S01]  /*0660*/  ISETP.NE.AND P1, PT, R18, 0x1, PT ;  /* 0x000000011200780c */ /* 0x000fe20003f25270 */
[----:B------:R-:W0:Y:S01]  /*0670*/  LDC.64 R12, c[0x0][0x380] ;  /* 0x0000e000ff0c7b82 */ /* 0x000e220000000a00 */
[----:B------:R-:W-:-:S04]  /*0680*/  LOP3.LUT R2, R7, 0x1, RZ, 0xc0, !PT ;  /* 0x0000000107027812 */ /* 0x000fc800078ec0ff */
[----:B------:R-:W-:-:S03]  /*0690*/  ISETP.NE.U32.AND P0, PT, R2, 0x1, PT ;  /* 0x000000010200780c */ /* 0x000fc60003f05070 */
[----:B------:R-:W1:Y:S04]  /*06a0*/  LDC.64 R14, c[0x0][0x388] ;  /* 0x0000e200ff0e7b82 */ /* 0x000e680000000a00 */
[----:B------:R-:W-:Y:S01]  /*06b0*/  @P1 IADD3 R10, P2, PT, R9, R0, RZ ;  /* 0x00000000090a1210 */ /* 0x000fe20007f5e0ff */
[----:B------:R-:W-:-:S03]  /*06c0*/  @P1 VIADD R0, R0, 0x2 ;  /* 0x0000000200001836 */ /* 0x000fc60000000000 */
[----:B------:R-:W2:Y:S01]  /*06d0*/  LDC.64 R4, c[0x0][0x388] ;  /* 0x0000e200ff047b82 */ /* 0x000ea20000000a00 */
[----:B------:R-:W-:Y:S01]  /*06e0*/  @P1 IMAD.X R17, RZ, RZ, R8, P2 ;  /* 0x000000ffff111224 */ /* 0x000fe200010e0608 */
[----:B------:R-:W-:Y:S01]  /*06f0*/  @!P0 IADD3 R9, P2, PT, R9, R0, RZ ;  /* 0x0000000009098210 */ /* 0x000fe20007f5e0ff */
[----:B------:R-:W-:-:S03]  /*0700*/  @P1 IMAD.SHL.U32 R19, R10, 0x4, RZ ;  /* 0x000000040a131824 */ /* 0x000fc600078e00ff */
[----:B------:R-:W-:Y:S01]  /*0710*/  @P1 SHF.L.U64.HI R10, R10, 0x2, R17 ;  /* 0x000000020a0a1819 */ /* 0x000fe20000010211 */
[----:B------:R-:W-:Y:S01]  /*0720*/  @!P0 IMAD.X R0, RZ, RZ, R8, P2 ;  /* 0x000000ffff008224 */ /* 0x000fe200010e0608 */
[----:B------:R-:W3:Y:S01]  /*0730*/  LDC.64 R2, c[0x0][0x380] ;  /* 0x0000e000ff027b82 */ /* 0x000ee20000000a00 */
[----:B0-----:R-:W-:-:S03]  /*0740*/  @P1 IADD3 R16, P3, PT, R19, R12, RZ ;  /* 0x0000000c13101210 */ /* 0x001fc60007f7e0ff */
[C---:B------:R-:W-:Y:S02]  /*0750*/  @!P0 SHF.L.U64.HI R0, R9.reuse, 0x2, R0 ;  /* 0x0000000209008819 */ /* 0x040fe40000010200 */
[----:B------:R-:W-:Y:S01]  /*0760*/  @!P0 SHF.L.U32 R9, R9, 0x2, RZ ;  /* 0x0000000209098819 */ /* 0x000fe200000006ff */
[----:B------:R-:W-:Y:S01]  /*0770*/  @P1 IMAD.X R17, R10, 0x1, R13, P3 ;  /* 0x000000010a111824 */ /* 0x000fe200018e060d */
[----:B-1----:R-:W-:-:S04]  /*0780*/  @P1 IADD3 R12, P4, PT, R19, R14, RZ ;  /* 0x0000000e130c1210 */ /* 0x002fc80007f9e0ff */
[----:B------:R-:W4:Y:S01]  /*0790*/  @P1 LDG.E R8, desc[UR4][R16.64] ;  /* 0x0000000410081981 */ /* 0x000f22000c1e1900 */
[----:B------:R-:W-:Y:S01]  /*07a0*/  @P1 IMAD.X R13, R10, 0x1, R15, P4 ;  /* 0x000000010a0d1824 */ /* 0x000fe200020e060f */
[C---:B--2---:R-:W-:Y:S02]  /*07b0*/  @!P0 IADD3 R4, P3, PT, R9.reuse, R4, RZ ;  /* 0x0000000409048210 */ /* 0x044fe40007f7e0ff */
[----:B------:R-:W2:Y:S01]  /*07c0*/  @P1 LDG.E R10, desc[UR4][R16.64+0x4] ;  /* 0x00000404100a1981 */ /* 0x000ea2000c1e1900 */
[----:B---3--:R-:W-:-:S03]  /*07d0*/  @!P0 IADD3 R2, P2, PT, R9, R2, RZ ;  /* 0x0000000209028210 */ /* 0x008fc60007f5e0ff */
[----:B------:R-:W2:Y:S01]  /*07e0*/  @P1 LDG.E R15, desc[UR4][R12.64+0x4] ;  /* 0x000004040c0f1981 */ /* 0x000ea2000c1e1900 */
[----:B------:R-:W-:-:S03]  /*07f0*/  @!P0 IMAD.X R5, R0, 0x1, R5, P3 ;  /* 0x0000000100058824 */ /* 0x000fc600018e0605 */
[----:B------:R-:W4:Y:S01]  /*0800*/  @P1 LDG.E R9, desc[UR4][R12.64] ;  /* 0x000000040c091981 */ /* 0x000f22000c1e1900 */
[----:B------:R-:W-:-:S03]  /*0810*/  @!P0 IMAD.X R3, R0, 0x1, R3, P2 ;  /* 0x0000000100038824 */ /* 0x000fc600010e0603 */
[----:B------:R-:W3:Y:S04]  /*0820*/  @!P0 LDG.E R5, desc[UR4][R4.64] ;  /* 0x0000000404058981 */ /* 0x000ee8000c1e1900 */
[----:B------:R-:W3:Y:S01]  /*0830*/  @!P0 LDG.E R2, desc[UR4][R2.64] ;  /* 0x0000000402028981 */ /* 0x000ee2000c1e1900 */
[----:B--2---:R-:W-:Y:S01]  /*0840*/  @P1 FADD R15, R10, -R15 ;  /* 0x8000000f0a0f1221 */ /* 0x004fe20000000000 */
[----:B----4-:R-:W-:-:S04]  /*0850*/  @P1 FADD R8, R8, -R9 ;  /* 0x8000000908081221 */ /* 0x010fc80000000000 */
[----:B------:R-:W-:-:S04]  /*0860*/  @P1 FFMA R8, R8, R8, R11 ;  /* 0x0000000808081223 */ /* 0x000fc8000000000b */
[----:B------:R-:W-:Y:S01]  /*0870*/  @P1 FFMA R11, R15, R15, R8 ;  /* 0x0000000f0f0b1223 */ /* 0x000fe20000000008 */
[----:B---3--:R-:W-:-:S04]  /*0880*/  @!P0 FADD R0, R2, -R5 ;  /* 0x8000000502008221 */ /* 0x008fc80000000000 */
[----:B------:R-:W-:-:S07]  /*0890*/  @!P0 FFMA R11, R0, R0, R11 ;  /* 0x00000000000b8223 */ /* 0x000fce000000000b */
.L_x_0:
[----:B------:R-:W-:Y:S01]  /*08a0*/  I2FP.F32.S32 R4, R7 ;  /* 0x0000000700047245 */ /* 0x000fe20000201400 */
[----:B------:R-:W-:Y:S03]  /*08b0*/  BSSY.RECONVERGENT B0, `(.L_x_4) ;  /* 0x000000d000007945 */ /* 0x000fe60003800200 */
[----:B------:R-:W0:Y:S08]  /*08c0*/  MUFU.RCP R3, R4 ;  /* 0x0000000400037308 */ /* 0x000e300000001000 */
[----:B------:R-:W1:Y:S01]  /*08d0*/  FCHK P0, R11, R4 ;  /* 0x000000040b007302 */ /* 0x000e620000000000 */
[----:B0-----:R-:W-:-:S04]  /*08e0*/  FFMA R0, -R4, R3, 1 ;  /* 0x3f80000004007423 */ /* 0x001fc80000000103 */
[----:B------:R-:W-:-:S04]  /*08f0*/  FFMA R0, R3, R0, R3 ;  /* 0x0000000003007223 */ /* 0x000fc80000000003 */
[----:B------:R-:W-:-:S04]  /*0900*/  FFMA R3, R0, R11, RZ ;  /* 0x0000000b00037223 */ /* 0x000fc800000000ff */
[----:B------:R-:W-:-:S04]  /*0910*/  FFMA R2, -R4, R3, R11 ;  /* 0x0000000304027223 */ /* 0x000fc8000000010b */
[----:B------:R-:W-:Y:S01]  /*0920*/  FFMA R5, R0, R2, R3 ;  /* 0x0000000200057223 */ /* 0x000fe20000000003 */
[----:B-1----:R-:W-:Y:S06]  /*0930*/  @!P0 BRA `(.L_x_5) ;  /* 0x0000000000108947 */ /* 0x002fec0003800000 */
[----:B------:R-:W-:Y:S01]  /*0940*/  IMAD.MOV.U32 R3, RZ, RZ, R11 ;  /* 0x000000ffff037224 */ /* 0x000fe200078e000b */
[----:B------:R-:W-:-:S07]  /*0950*/  MOV R2, 0x970 ;  /* 0x0000097000027802 */ /* 0x000fce0000000f00 */
[----:B------:R-:W-:Y:S05]  /*0960*/  CALL.REL.NOINC `($__internal_0_$__cuda_sm3x_div_rn_noftz_f32_slowpath) ;  /* 0x0000000000187944 */ /* 0x000fea0003c00000 */
[----:B------:R-:W-:-:S07]  /*0970*/  IMAD.MOV.U32 R5, RZ, RZ, R0 ;  /* 0x000000ffff057224 */ /* 0x000fce00078e0000 */
.L_x_5:
[----:B------:R-:W-:Y:S05]  /*0980*/  BSYNC.RECONVERGENT B0 ;  /* 0x0000000000007941 */ /* 0x000fea0003800200 */
.L_x_4:
[----:B------:R-:W0:Y:S02]  /*0990*/  LDC.64 R2, c[0x0][0x398] ;  /* 0x0000e600ff027b82 */ /* 0x000e240000000a00 */
[----:B0-----:R-:W-:-:S05]  /*09a0*/  IMAD.WIDE R6, R6, 0x4, R2 ;  /* 0x0000000406067825 */ /* 0x001fca00078e0202 */
[----:B------:R-:W-:Y:S01]  /*09b0*/  STG.E desc[UR4][R6.64], R5 ;  /* 0x0000000506007986 */ /* 0x000fe2000c101904 */
[----:B------:R-:W-:Y:S05]  /*09c0*/  EXIT ;  /* 0x000000000000794d */ /* 0x000fea0003800000 */
        .weak           $__internal_0_$__cuda_sm3x_div_rn_noftz_f32_slowpath
        .type           $__internal_0_$__cuda_sm3x_div_rn_noftz_f32_slowpath,@function
        .size           $__internal_0_$__cuda_sm3x_div_rn_noftz_f32_slowpath,(.L_x_36 - $__internal_0_$__cuda_sm3x_div_rn_noftz_f32_slowpath)
$__internal_0_$__cuda_sm3x_div_rn_noftz_f32_slowpath:
[----:B------:R-:W-:Y:S01]  /*09d0*/  SHF.R.U32.HI R5, RZ, 0x17, R4 ;  /* 0x00000017ff057819 */ /* 0x000fe20000011604 */
[----:B------:R-:W-:Y:S01]  /*09e0*/  BSSY.RECONVERGENT B1, `(.L_x_6) ;  /* 0x0000063000017945 */ /* 0x000fe20003800200 */
[----:B------:R-:W-:Y:S02]  /*09f0*/  SHF.R.U32.HI R0, RZ, 0x17, R3 ;  /* 0x00000017ff007819 */ /* 0x000fe40000011603 */
[----:B------:R-:W-:Y:S02]  /*0a00*/  LOP3.LUT R5, R5, 0xff, RZ, 0xc0, !PT ;  /* 0x000000ff05057812 */ /* 0x000fe400078ec0ff */
[----:B------:R-:W-:-:S03]  /*0a10*/  LOP3.LUT R10, R0, 0xff, RZ, 0xc0, !PT ;  /* 0x000000ff000a7812 */ /* 0x000fc600078ec0ff */
[----:B------:R-:W-:Y:S02]  /*0a20*/  VIADD R8, R5, 0xffffffff ;  /* 0xffffffff05087836 */ /* 0x000fe40000000000 */
[----:B------:R-:W-:-:S03]  /*0a30*/  VIADD R9, R10, 0xffffffff ;  /* 0xffffffff0a097836 */ /* 0x000fc60000000000 */
[----:B------:R-:W-:-:S04]  /*0a40*/  ISETP.GT.U32.AND P0, PT, R8, 0xfd, PT ;  /* 0x000000fd0800780c */ /* 0x000fc80003f04070 */
[----:B------:R-:W-:-:S13]  /*0a50*/  ISETP.GT.U32.OR P0, PT, R9, 0xfd, P0 ;  /* 0x000000fd0900780c */ /* 0x000fda0000704470 */
[----:B------:R-:W-:Y:S01]  /*0a60*/  @!P0 IMAD.MOV.U32 R7, RZ, RZ, RZ ;  /* 0x000000ffff078224 */ /* 0x000fe200078e00ff */
[----:B------:R-:W-:Y:S06]  /*0a70*/  @!P0 BRA `(.L_x_7) ;  /* 0x0000000000608947 */ /* 0x000fec0003800000 */
[----:B------:R-:W-:Y:S02]  /*0a80*/  FSETP.GTU.FTZ.AND P0, PT, |R3|, +INF , PT ;  /* 0x7f8000000300780b */ /* 0x000fe40003f1c200 */
[----:B------:R-:W-:Y:S02]  /*0a90*/  FSETP.GTU.FTZ.AND P1, PT, |R4|, +INF , PT ;  /* 0x7f8000000400780b */ /* 0x000fe40003f3c200 */
[----:B------:R-:W-:Y:S02]  /*0aa0*/  MOV R0, R4 ;  /* 0x0000000400007202 */ /* 0x000fe40000000f00 */
[----:B------:R-:W-:-:S13]  /*0ab0*/  PLOP3.LUT P0, PT, P0, P1, PT, 0xf8, 0x8f ;  /* 0x00000000008f781c */ /* 0x000fda0000703f70 */
[----:B------:R-:W-:Y:S05]  /*0ac0*/  @P0 BRA `(.L_x_8) ;  /* 0x00000004004c0947 */ /* 0x000fea0003800000 */
[----:B------:R-:W-:-:S13]  /*0ad0*/  LOP3.LUT P0, RZ, R4, 0x7fffffff, R3, 0xc8, !PT ;  /* 0x7fffffff04ff7812 */ /* 0x000fda000780c803 */
[----:B------:R-:W-:Y:S05]  /*0ae0*/  @!P0 BRA `(.L_x_9) ;  /* 0x00000004003c8947 */ /* 0x000fea0003800000 */
[C---:B------:R-:W-:Y:S02]  /*0af0*/  FSETP.NEU.FTZ.AND P2, PT, |R3|.reuse, +INF , PT ;  /* 0x7f8000000300780b */ /* 0x040fe40003f5d200 */
[----:B------:R-:W-:Y:S02]  /*0b00*/  FSETP.NEU.FTZ.AND P1, PT, |R0|, +INF , PT ;  /* 0x7f8000000000780b */ /* 0x000fe40003f3d200 */
[----:B------:R-:W-:-:S11]  /*0b10*/  FSETP.NEU.FTZ.AND P0, PT, |R3|, +INF , PT ;  /* 0x7f8000000300780b */ /* 0x000fd60003f1d200 */
[----:B------:R-:W-:Y:S05]  /*0b20*/  @!P1 BRA !P2, `(.L_x_9) ;  /* 0x00000004002c9947 */ /* 0x000fea0005000000 */
[----:B------:R-:W-:-:S04]  /*0b30*/  LOP3.LUT P2, RZ, R3, 0x7fffffff, RZ, 0xc0, !PT ;  /* 0x7fffffff03ff7812 */ /* 0x000fc8000784c0ff */
[----:B------:R-:W-:-:S13]  /*0b40*/  PLOP3.LUT P1, PT, P1, P2, PT, 0x2f, 0xf2 ;  /* 0x0000000000f2781c */ /* 0x000fda0000f24577 */
[----:B------:R-:W-:Y:S05]  /*0b50*/  @P1 BRA `(.L_x_10) ;  /* 0x0000000400181947 */ /* 0x000fea0003800000 */
[----:B------:R-:W-:-:S04]  /*0b60*/  LOP3.LUT P1, RZ, R4, 0x7fffffff, RZ, 0xc0, !PT ;  /* 0x7fffffff04ff7812 */ /* 0x000fc8000782c0ff */
[----:B------:R-:W-:-:S13]  /*0b70*/  PLOP3.LUT P0, PT, P0, P1, PT, 0x2f, 0xf2 ;  /* 0x0000000000f2781c */ /* 0x000fda0000702577 */
[----:B------:R-:W-:Y:S05]  /*0b80*/  @P0 BRA `(.L_x_11) ;  /* 0x0000000400000947 */ /* 0x000fea0003800000 */
[----:B------:R-:W-:Y:S02]  /*0b90*/  ISETP.GE.AND P0, PT, R9, RZ, PT ;  /* 0x000000ff0900720c */ /* 0x000fe40003f06270 */
[----:B------:R-:W-:-:S11]  /*0ba0*/  ISETP.GE.AND P1, PT, R8, RZ, PT ;  /* 0x000000ff0800720c */ /* 0x000fd60003f26270 */
[----:B------:R-:W-:Y:S02]  /*0bb0*/  @P0 IMAD.MOV.U32 R7, RZ, RZ, RZ ;  /* 0x000000ffff070224 */ /* 0x000fe400078e00ff */
[----:B------:R-:W-:Y:S01]  /*0bc0*/  @!P0 FFMA R3, R3, 1.84467440737095516160e+19, RZ ;  /* 0x5f80000003038823 */ /* 0x000fe200000000ff */
[----:B------:R-:W-:Y:S02]  /*0bd0*/  @!P0 IMAD.MOV.U32 R7, RZ, RZ, -0x40 ;  /* 0xffffffc0ff078424 */ /* 0x000fe400078e00ff */
[----:B------:R-:W-:Y:S02]  /*0be0*/  @!P1 FFMA R4, R0, 1.84467440737095516160e+19, RZ ;  /* 0x5f80000000049823 */ /* 0x000fe400000000ff */
[----:B------:R-:W-:-:S07]  /*0bf0*/  @!P1 VIADD R7, R7, 0x40 ;  /* 0x0000004007079836 */ /* 0x000fce0000000000 */
.L_x_7:
[----:B------:R-:W-:Y:S01]  /*0c00*/  LEA R9, R5, 0xc0800000, 0x17 ;  /* 0xc080000005097811 */ /* 0x000fe200078eb8ff */
[----:B------:R-:W-:Y:S04]  /*0c10*/  BSSY.RECONVERGENT B2, `(.L_x_12) ;  /* 0x0000036000027945 */ /* 0x000fe80003800200 */
[----:B------:R-:W-:Y:S02]  /*0c20*/  IMAD.IADD R9, R4, 0x1, -R9 ;  /* 0x0000000104097824 */ /* 0x000fe400078e0a09 */
[----:B------:R-:W-:Y:S02]  /*0c30*/  VIADD R4, R10, 0xffffff81 ;  /* 0xffffff810a047836 */ /* 0x000fe40000000000 */
[----:B------:R-:W0:Y:S01]  /*0c40*/  MUFU.RCP R8, R9 ;  /* 0x0000000900087308 */ /* 0x000e220000001000 */
[----:B------:R-:W-:Y:S01]  /*0c50*/  FADD.FTZ R11, -R9, -RZ ;  /* 0x800000ff090b7221 */ /* 0x000fe20000010100 */
[C---:B------:R-:W-:Y:S01]  /*0c60*/  IMAD R0, R4.reuse, -0x800000, R3 ;  /* 0xff80000004007824 */ /* 0x040fe200078e0203 */
[----:B------:R-:W-:-:S05]  /*0c70*/  IADD3 R4, PT, PT, R4, 0x7f, -R5 ;  /* 0x0000007f04047810 */ /* 0x000fca0007ffe805 */
[----:B------:R-:W-:Y:S02]  /*0c80*/  IMAD.IADD R4, R4, 0x1, R7 ;  /* 0x0000000104047824 */ /* 0x000fe400078e0207 */
[----:B0-----:R-:W-:-:S04]  /*0c90*/  FFMA R13, R8, R11, 1 ;  /* 0x3f800000080d7423 */ /* 0x001fc8000000000b */
[----:B------:R-:W-:-:S04]  /*0ca0*/  FFMA R10, R8, R13, R8 ;  /* 0x0000000d080a7223 */ /* 0x000fc80000000008 */
[----:B------:R-:W-:-:S04]  /*0cb0*/  FFMA R3, R0, R10, RZ ;  /* 0x0000000a00037223 */ /* 0x000fc800000000ff */
[----:B------:R-:W-:-:S04]  /*0cc0*/  FFMA R8, R11, R3, R0 ;  /* 0x000000030b087223 */ /* 0x000fc80000000000 */
[----:B------:R-:W-:-:S04]  /*0cd0*/  FFMA R13, R10, R8, R3 ;  /* 0x000000080a0d7223 */ /* 0x000fc80000000003 */
[----:B------:R-:W-:-:S04]  /*0ce0*/  FFMA R8, R11, R13, R0 ;  /* 0x0000000d0b087223 */ /* 0x000fc80000000000 */
[----:B------:R-:W-:-:S05]  /*0cf0*/  FFMA R0, R10, R8, R13 ;  /* 0x000000080a007223 */ /* 0x000fca000000000d */
[----:B------:R-:W-:-:S04]  /*0d00*/  SHF.R.U32.HI R3, RZ, 0x17, R0 ;  /* 0x00000017ff037819 */ /* 0x000fc80000011600 */
[----:B------:R-:W-:-:S05]  /*0d10*/  LOP3.LUT R3, R3, 0xff, RZ, 0xc0, !PT ;  /* 0x000000ff03037812 */ /* 0x000fca00078ec0ff */
[----:B------:R-:W-:-:S05]  /*0d20*/  IMAD.IADD R7, R3, 0x1, R4 ;  /* 0x0000000103077824 */ /* 0x000fca00078e0204 */
[----:B------:R-:W-:-:S04]  /*0d30*/  IADD3 R3, PT, PT, R7, -0x1, RZ ;  /* 0xffffffff07037810 */ /* 0x000fc80007ffe0ff */
[----:B------:R-:W-:-:S13]  /*0d40*/  ISETP.GE.U32.AND P0, PT, R3, 0xfe, PT ;  /* 0x000000fe0300780c */ /* 0x000fda0003f06070 */
[----:B------:R-:W-:Y:S05]  /*0d50*/  @!P0 BRA `(.L_x_13) ;  /* 0x0000000000808947 */ /* 0x000fea0003800000 */
[----:B------:R-:W-:-:S13]  /*0d60*/  ISETP.GT.AND P0, PT, R7, 0xfe, PT ;  /* 0x000000fe0700780c */ /* 0x000fda0003f04270 */
[----:B------:R-:W-:Y:S05]  /*0d70*/  @P0 BRA `(.L_x_14) ;  /* 0x00000000006c0947 */ /* 0x000fea0003800000 */
[----:B------:R-:W-:-:S13]  /*0d80*/  ISETP.GE.AND P0, PT, R7, 0x1, PT ;  /* 0x000000010700780c */ /* 0x000fda0003f06270 */
[----:B------:R-:W-:Y:S05]  /*0d90*/  @P0 BRA `(.L_x_15) ;  /* 0x0000000000740947 */ /* 0x000fea0003800000 */
[----:B------:R-:W-:Y:S02]  /*0da0*/  ISETP.GE.AND P0, PT, R7, -0x18, PT ;  /* 0xffffffe80700780c */ /* 0x000fe40003f06270 */
[----:B------:R-:W-:-:S11]  /*0db0*/  LOP3.LUT R0, R0, 0x80000000, RZ, 0xc0, !PT ;  /* 0x8000000000007812 */ /* 0x000fd600078ec0ff */
[----:B------:R-:W-:Y:S05]  /*0dc0*/  @!P0 BRA `(.L_x_15) ;  /* 0x0000000000688947 */ /* 0x000fea0003800000 */
[CCC-:B------:R-:W-:Y:S01]  /*0dd0*/  FFMA.RZ R3, R10.reuse, R8.reuse, R13.reuse ;  /* 0x000000080a037223 */ /* 0x1c0fe2000000c00d */
[CCC-:B------:R-:W-:Y:S01]  /*0de0*/  FFMA.RM R4, R10.reuse, R8.reuse, R13.reuse ;  /* 0x000000080a047223 */ /* 0x1c0fe2000000400d */
[C---:B------:R-:W-:Y:S02]  /*0df0*/  ISETP.NE.AND P2, PT, R7.reuse, RZ, PT ;  /* 0x000000ff0700720c */ /* 0x040fe40003f45270 */
[----:B------:R-:W-:Y:S02]  /*0e00*/  ISETP.NE.AND P1, PT, R7, RZ, PT ;  /* 0x000000ff0700720c */ /* 0x000fe40003f25270 */
[----:B------:R-:W-:Y:S01]  /*0e10*/  LOP3.LUT R5, R3, 0x7fffff, RZ, 0xc0, !PT ;  /* 0x007fffff03057812 */ /* 0x000fe200078ec0ff */
[----:B------:R-:W-:Y:S01]  /*0e20*/  FFMA.RP R3, R10, R8, R13 ;  /* 0x000000080a037223 */ /* 0x000fe2000000800d */
[----:B------:R-:W-:Y:S02]  /*0e30*/  VIADD R8, R7, 0x20 ;  /* 0x0000002007087836 */ /* 0x000fe40000000000 */
[----:B------:R-:W-:Y:S01]  /*0e40*/  LOP3.LUT R5, R5, 0x800000, RZ, 0xfc, !PT ;  /* 0x0080000005057812 */ /* 0x000fe200078efcff */
[----:B------:R-:W-:Y:S01]  /*0e50*/  IMAD.MOV R7, RZ, RZ, -R7 ;  /* 0x000000ffff077224 */ /* 0x000fe200078e0a07 */
[----:B------:R-:W-:-:S02]  /*0e60*/  FSETP.NEU.FTZ.AND P0, PT, R3, R4, PT ;  /* 0x000000040300720b */ /* 0x000fc40003f1d000 */
[----:B------:R-:W-:Y:S02]  /*0e70*/  SHF.L.U32 R8, R5, R8, RZ ;  /* 0x0000000805087219 */ /* 0x000fe400000006ff */
[----:B------:R-:W-:Y:S02]  /*0e80*/  SEL R4, R7, RZ, P2 ;  /* 0x000000ff07047207 */ /* 0x000fe40001000000 */
[----:B------:R-:W-:Y:S02]  /*0e90*/  ISETP.NE.AND P1, PT, R8, RZ, P1 ;  /* 0x000000ff0800720c */ /* 0x000fe40000f25270 */
[----:B------:R-:W-:Y:S02]  /*0ea0*/  SHF.R.U32.HI R4, RZ, R4, R5 ;  /* 0x00000004ff047219 */ /* 0x000fe40000011605 */
[----:B------:R-:W-:Y:S02]  /*0eb0*/  PLOP3.LUT P0, PT, P0, P1, PT, 0xf8, 0x8f ;  /* 0x00000000008f781c */ /* 0x000fe40000703f70 */
[----:B------:R-:W-:-:S02]  /*0ec0*/  SHF.R.U32.HI R8, RZ, 0x1, R4 ;  /* 0x00000001ff087819 */ /* 0x000fc40000011604 */
[----:B------:R-:W-:-:S04]  /*0ed0*/  SEL R3, RZ, 0x1, !P0 ;  /* 0x00000001ff037807 */ /* 0x000fc80004000000 */
[----:B------:R-:W-:-:S04]  /*0ee0*/  LOP3.LUT R3, R3, 0x1, R8, 0xf8, !PT ;  /* 0x0000000103037812 */ /* 0x000fc800078ef808 */
[----:B------:R-:W-:-:S05]  /*0ef0*/  LOP3.LUT R3, R3, R4, RZ, 0xc0, !PT ;  /* 0x0000000403037212 */ /* 0x000fca00078ec0ff */
[----:B------:R-:W-:-:S05]  /*0f00*/  IMAD.IADD R3, R8, 0x1, R3 ;  /* 0x0000000108037824 */ /* 0x000fca00078e0203 */
[----:B------:R-:W-:Y:S01]  /*0f10*/  LOP3.LUT R0, R3, R0, RZ, 0xfc, !PT ;  /* 0x0000000003007212 */ /* 0x000fe200078efcff */
[----:B------:R-:W-:Y:S06]  /*0f20*/  BRA `(.L_x_15) ;  /* 0x0000000000107947 */ /* 0x000fec0003800000 */
.L_x_14:
[----:B------:R-:W-:-:S04]  /*0f30*/  LOP3.LUT R0, R0, 0x80000000, RZ, 0xc0, !PT ;  /* 0x8000000000007812 */ /* 0x000fc800078ec0ff */
[----:B------:R-:W-:Y:S01]  /*0f40*/  LOP3.LUT R0, R0, 0x7f800000, RZ, 0xfc, !PT ;  /* 0x7f80000000007812 */ /* 0x000fe200078efcff */
[----:B------:R-:W-:Y:S06]  /*0f50*/  BRA `(.L_x_15) ;  /* 0x0000000000047947 */ /* 0x000fec0003800000 */
.L_x_13:
[----:B------:R-:W-:-:S07]  /*0f60*/  IMAD R0, R4, 0x800000, R0 ;  /* 0x0080000004007824 */ /* 0x000fce00078e0200 */
.L_x_15:
[----:B------:R-:W-:Y:S05]  /*0f70*/  BSYNC.RECONVERGENT B2 ;  /* 0x0000000000027941 */ /* 0x000fea0003800200 */
.L_x_12:
[----:B------:R-:W-:Y:S05]  /*0f80*/  BRA `(.L_x_16) ;  /* 0x0000000000207947 */ /* 0x000fea0003800000 */
.L_x_11:
[----:B------:R-:W-:-:S04]  /*0f90*/  LOP3.LUT R0, R4, 0x80000000, R3, 0x48, !PT ;  /* 0x8000000004007812 */ /* 0x000fc800078e4803 */
[----:B------:R-:W-:Y:S01]  /*0fa0*/  LOP3.LUT R0, R0, 0x7f800000, RZ, 0xfc, !PT ;  /* 0x7f80000000007812 */ /* 0x000fe200078efcff */
[----:B------:R-:W-:Y:S06]  /*0fb0*/  BRA `(.L_x_16) ;  /* 0x0000000000147947 */ /* 0x000fec0003800000 */
.L_x_10:
[----:B------:R-:W-:Y:S01]  /*0fc0*/  LOP3.LUT R0, R4, 0x80000000, R3, 0x48, !PT ;  /* 0x8000000004007812 */ /* 0x000fe200078e4803 */
[----:B------:R-:W-:Y:S06]  /*0fd0*/  BRA `(.L_x_16) ;  /* 0x00000000000c7947 */ /* 0x000fec0003800000 */
.L_x_9:
[----:B------:R-:W0:Y:S01]  /*0fe0*/  MUFU.RSQ R0, -QNAN ;  /* 0xffc0000000007908 */ /* 0x000e220000001400 */
[----:B------:R-:W-:Y:S05]  /*0ff0*/  BRA `(.L_x_16) ;  /* 0x0000000000047947 */ /* 0x000fea0003800000 */
.L_x_8:
[----:B------:R-:W-:-:S07]  /*1000*/  FADD.FTZ R0, R3, R0 ;  /* 0x0000000003007221 */ /* 0x000fce0000010000 */
.L_x_16:
[----:B------:R-:W-:Y:S05]  /*1010*/  BSYNC.RECONVERGENT B1 ;  /* 0x0000000000017941 */ /* 0x000fea0003800200 */
.L_x_6:
[----:B------:R-:W-:-:S04]  /*1020*/  IMAD.MOV.U32 R3, RZ, RZ, 0x0 ;  /* 0x00000000ff037424 */ /* 0x000fc800078e00ff */
[----:B0-----:R-:W-:Y:S05]  /*1030*/  RET.REL.NODEC R2 `(_Z22array_match_mse_kernelPKfS0_iPfi) ;  /* 0xffffffec02f07950 */ /* 0x001fea0003c3ffff */
.L_x_17:
[----:B------:R-:W-:-:S00]  /*1040*/  BRA `(.L_x_17) ;  /* 0xfffffffc00fc7947 */ /* 0x000fc0000383ffff */
[----:B------:R-:W-:-:S00]  /*1050*/  NOP ;  /* 0x0000000000007918 */ /* 0x000fc00000000000 */
        /* <DEDUP_REMOVED lines=10> */
.L_x_36:


//--------------------- .text._Z22array_match_mse_kernelPKfS0_iPf --------------------------
	.section	.text._Z22array_match_mse_kernelPKfS0_iPf,"ax",@progbits
	.align	128
        .global         _Z22array_match_mse_kernelPKfS0_iPf
        .type           _Z22array_match_mse_kernelPKfS0_iPf,@function
        .size           _Z22array_match_mse_kernelPKfS0_iPf,(.L_x_37 - _Z22array_match_mse_kernelPKfS0_iPf)
        .other          _Z22array_match_mse_kernelPKfS0_iPf,@"STO_CUDA_ENTRY STV_DEFAULT"
_Z22array_match_mse_kernelPKfS0_iPf:
.text._Z22array_match_mse_kernelPKfS0_iPf:
[----:B------:R-:W-:Y:S08]  /*0000*/  LDC R1, c[0x0][0x37c] ;  /* 0x0000df00ff017b82 */ /* 0x000ff00000000800 */
[----:B------:R-:W0:Y:S01]  /*0010*/  LDC R7, c[0x0][0x390] ;  /* 0x0000e400ff077b82 */ /* 0x000e220000000800 */
[----:B------:R-:W1:Y:S01]  /*0020*/  S2R R6, SR_TID.X ;  /* 0x0000000000067919 */ /* 0x000e620000002100 */
[----:B------:R-:W1:Y:S01]  /*0030*/  LDCU UR6, c[0x0][0x360] ;  /* 0x00006c00ff0677ac */ /* 0x000e620008000800 */
[----:B------:R-:W-:Y:S01]  /*0040*/  IMAD.MOV.U32 R11, RZ, RZ, RZ ;  /* 0x000000ffff0b7224 */ /* 0x000fe200078e00ff */
[----:B------:R-:W1:Y:S01]  /*0050*/  S2R R3, SR_CTAID.X ;  /* 0x0000000000037919 */ /* 0x000e620000002500 */
[----:B------:R-:W2:Y:S01]  /*0060*/  LDCU.64 UR4, c[0x0][0x358] ;  /* 0x00006b00ff0477ac */ /* 0x000ea20008000a00 */
[----:B0-----:R-:W-:Y:S01]  /*0070*/  ISETP.GE.AND P0, PT, R7, 0x1, PT ;  /* 0x000000010700780c */ /* 0x001fe20003f06270 */
[----:B-1----:R-:W-:-:S12]  /*0080*/  IMAD R6, R3, UR6, R6 ;  /* 0x0000000603067c24 */ /* 0x002fd8000f8e0206 */
[----:B--2---:R-:W-:Y:S05]  /*0090*/  @!P0 BRA `(.L_x_18) ;  /* 0x0000000400f48947 */ /* 0x004fea0003800000 */
        /* <DEDUP_REMOVED lines=18> */
.L_x_20:
        /* <DEDUP_REMOVED lines=28> */
[----:B------:R-:W-:Y:S01]  /*0380*/  FFMA R26, R19, R19, R26 ;  /* 0x00000013131a7223 */ /* 0x000fe2000000001a */
[----:B------:R-:W-:Y:S01]  /*0390*/  IADD3.X R3, PT, PT, RZ, R3, RZ, P3, !PT ;  /* 0x00000003ff037210 */ /* 0x000fe20001ffe4ff */
        /* <DEDUP_REMOVED lines=9> */
.L_x_19:
[----:B------:R-:W-:Y:S05]  /*0430*/  @!P0 BRA `(.L_x_18) ;  /* 0x00000004000c8947 */ /* 0x000fea0003800000 */
[----:B------:R-:W-:Y:S02]  /*0440*/  ISETP.GE.U32.AND P0, PT, R25, 0x4, PT ;  /* 0x000000041900780c */ /* 0x000fe40003f06070 */
[----:B------:R-:W-:-:S04]  /*0450*/  LOP3.LUT R18, R7, 0x3, RZ, 0xc0, !PT ;  /* 0x0000000307127812 */ /* 0x000fc800078ec0ff */
[----:B------:R-:W-:-:S07]  /*0460*/  ISETP.NE.AND P1, PT, R18, RZ, PT ;  /* 0x000000ff1200720c */ /* 0x000fce0003f25270 */
[----:B------:R-:W-:Y:S06]  /*0470*/  @!P0 BRA `(.L_x_21) ;  /* 0x0000000000688947 */ /* 0x000fec0003800000 */
[----:B------:R-:W0:Y:S01]  /*0480*/  LDCU.128 UR8, c[0x0][0x380] ;  /* 0x00007000ff0877ac */ /* 0x000e220008000c00 */
[----:B------:R-:W-:-:S05]  /*0490*/  IADD3 R3, P0, PT, R9, R0, RZ ;  /* 0x0000000009037210 */ /* 0x000fca0007f1e0ff */
[----:B------:R-:W-:Y:S02]  /*04a0*/  IMAD.X R4, RZ, RZ, R8, P0 ;  /* 0x000000ffff047224 */ /* 0x000fe400000e0608 */
[----:B------:R-:W-:-:S03]  /*04b0*/  IMAD.SHL.U32 R2, R3, 0x4, RZ ;  /* 0x0000000403027824 */ /* 0x000fc600078e00ff */
        /* <DEDUP_REMOVED lines=22> */
.L_x_21:
        /* <DEDUP_REMOVED lines=12> */
[----:B------:R-:W-:Y:S02]  /*06e0*/  @!P0 IADD3.X R0, PT, PT, RZ, R8, RZ, P2, !PT ;  /* 0x00000008ff008210 */ /* 0x000fe400017fe4ff */
[----:B------:R-:W3:Y:S01]  /*06f0*/  LDC.64 R2, c[0x0][0x380] ;  /* 0x0000e000ff027b82 */ /* 0x000ee20000000a00 */
[----:B------:R-:W-:Y:S02]  /*0700*/  @P1 SHF.L.U64.HI R10, R10, 0x2, R17 ;  /* 0x000000020a0a1819 */ /* 0x000fe40000010211 */
[----:B0-----:R-:W-:Y:S02]  /*0710*/  @P1 IADD3 R16, P3, PT, R19, R12, RZ ;  /* 0x0000000c13101210 */ /* 0x001fe40007f7e0ff */
[C---:B------:R-:W-:Y:S01]  /*0720*/  @!P0 SHF.L.U64.HI R0, R9.reuse, 0x2, R0 ;  /* 0x0000000209008819 */ /* 0x040fe20000010200 */
[----:B------:R-:W-:Y:S01]  /*0730*/  @!P0 IMAD.SHL.U32 R9, R9, 0x4, RZ ;  /* 0x0000000409098824 */ /* 0x000fe200078e00ff */
[----:B-1----:R-:W-:Y:S01]  /*0740*/  @P1 IADD3 R12, P4, PT, R19, R14, RZ ;  /* 0x0000000e130c1210 */ /* 0x002fe20007f9e0ff */
[----:B------:R-:W-:-:S04]  /*0750*/  @P1 IMAD.X R17, R10, 0x1, R13, P3 ;  /* 0x000000010a111824 */ /* 0x000fc800018e060d */
[----:B------:R-:W-:Y:S01]  /*0760*/  @P1 IMAD.X R13, R10, 0x1, R15, P4 ;  /* 0x000000010a0d1824 */ /* 0x000fe200020e060f */
[----:B------:R-:W4:Y:S01]  /*0770*/  @P1 LDG.E R8, desc[UR4][R16.64] ;  /* 0x0000000410081981 */ /* 0x000f22000c1e1900 */
[----:B--2---:R-:W-:-:S03]  /*0780*/  @!P0 IADD3 R4, P3, PT, R9, R4, RZ ;  /* 0x0000000409048210 */ /* 0x004fc60007f7e0ff */
        /* <DEDUP_REMOVED lines=14> */
.L_x_18:
        /* <DEDUP_REMOVED lines=12> */
[----:B------:R-:W-:Y:S05]  /*0930*/  CALL.REL.NOINC `($__internal_1_$__cuda_sm3x_div_rn_noftz_f32_slowpath) ;  /* 0x0000000000187944 */ /* 0x000fea0003c00000 */
[----:B------:R-:W-:-:S07]  /*0940*/  MOV R5, R0 ;  /* 0x0000000000057202 */ /* 0x000fce0000000f00 */
.L_x_23:
[----:B------:R-:W-:Y:S05]  /*0950*/  BSYNC.RECONVERGENT B0 ;  /* 0x0000000000007941 */ /* 0x000fea0003800200 */
.L_x_22:
[----:B------:R-:W0:Y:S02]  /*0960*/  LDC.64 R2, c[0x0][0x398] ;  /* 0x0000e600ff027b82 */ /* 0x000e240000000a00 */
[----:B0-----:R-:W-:-:S05]  /*0970*/  IMAD.WIDE R6, R6, 0x4, R2 ;  /* 0x0000000406067825 */ /* 0x001fca00078e0202 */
[----:B------:R-:W-:Y:S01]  /*0980*/  STG.E desc[UR4][R6.64], R5 ;  /* 0x0000000506007986 */ /* 0x000fe2000c101904 */
[----:B------:R-:W-:Y:S05]  /*0990*/  EXIT ;  /* 0x000000000000794d */ /* 0x000fea0003800000 */
        .weak           $__internal_1_$__cuda_sm3x_div_rn_noftz_f32_slowpath
        .type           $__internal_1_$__cuda_sm3x_div_rn_noftz_f32_slowpath,@function
        .size           $__internal_1_$__cuda_sm3x_div_rn_noftz_f32_slowpath,(.L_x_37 - $__internal_1_$__cuda_sm3x_div_rn_noftz_f32_slowpath)
$__internal_1_$__cuda_sm3x_div_rn_noftz_f32_slowpath:
        /* <DEDUP_REMOVED lines=11> */
[----:B------:R-:W-:Y:S01]  /*0a50*/  FSETP.GTU.FTZ.AND P0, PT, |R3|, +INF , PT ;  /* 0x7f8000000300780b */ /* 0x000fe20003f1c200 */
[----:B------:R-:W-:Y:S01]  /*0a60*/  IMAD.MOV.U32 R0, RZ, RZ, R4 ;  /* 0x000000ffff007224 */ /* 0x000fe200078e0004 */
[----:B------:R-:W-:-:S04]  /*0a70*/  FSETP.GTU.FTZ.AND P1, PT, |R4|, +INF , PT ;  /* 0x7f8000000400780b */ /* 0x000fc80003f3c200 */
        /* <DEDUP_REMOVED lines=19> */
[----:B------:R-:W-:-:S03]  /*0bb0*/  @!P1 FFMA R4, R0, 1.84467440737095516160e+19, RZ ;  /* 0x5f80000000049823 */ /* 0x000fc600000000ff */
[----:B------:R-:W-:-:S07]  /*0bc0*/  @!P1 IADD3 R7, PT, PT, R7, 0x40, RZ ;  /* 0x0000004007079810 */ /* 0x000fce0007ffe0ff */
.L_x_25:
        /* <DEDUP_REMOVED lines=18> */
[----:B------:R-:W-:-:S04]  /*0cf0*/  IMAD.IADD R7, R3, 0x1, R4 ;  /* 0x0000000103077824 */ /* 0x000fc800078e0204 */
[----:B------:R-:W-:-:S05]  /*0d00*/  VIADD R3, R7, 0xffffffff ;  /* 0xffffffff07037836 */ /* 0x000fca0000000000 */
        /* <DEDUP_REMOVED lines=15> */
[----:B------:R-:W-:Y:S01]  /*0e00*/  IADD3 R8, PT, PT, R7, 0x20, RZ ;  /* 0x0000002007087810 */ /* 0x000fe20007ffe0ff */
[----:B------:R-:W-:Y:S01]  /*0e10*/  IMAD.MOV R7, RZ, RZ, -R7 ;  /* 0x000000ffff077224 */ /* 0x000fe200078e0a07 */
[----:B------:R-:W-:-:S02]  /*0e20*/  LOP3.LUT R5, R5, 0x800000, RZ, 0xfc, !PT ;  /* 0x0080000005057812 */ /* 0x000fc400078efcff */
[----:B------:R-:W-:Y:S02]  /*0e30*/  FSETP.NEU.FTZ.AND P0, PT, R3, R4, PT ;  /* 0x000000040300720b */ /* 0x000fe40003f1d000 */
[----:B------:R-:W-:Y:S02]  /*0e40*/  SHF.L.U32 R8, R5, R8, RZ ;  /* 0x0000000805087219 */ /* 0x000fe400000006ff */
[----:B------:R-:W-:Y:S02]  /*0e50*/  SEL R4, R7, RZ, P2 ;  /* 0x000000ff07047207 */ /* 0x000fe40001000000 */
[----:B------:R-:W-:Y:S02]  /*0e60*/  ISETP.NE.AND P1, PT, R8, RZ, P1 ;  /* 0x000000ff0800720c */ /* 0x000fe40000f25270 */
[----:B------:R-:W-:Y:S02]  /*0e70*/  SHF.R.U32.HI R4, RZ, R4, R5 ;  /* 0x00000004ff047219 */ /* 0x000fe40000011605 */
[----:B------:R-:W-:-:S02]  /*0e80*/  PLOP3.LUT P0, PT, P0, P1, PT, 0xf8, 0x8f ;  /* 0x00000000008f781c */ /* 0x000fc40000703f70 */
[----:B------:R-:W-:Y:S02]  /*0e90*/  SHF.R.U32.HI R8, RZ, 0x1, R4 ;  /* 0x00000001ff087819 */ /* 0x000fe40000011604 */
[----:B------:R-:W-:-:S04]  /*0ea0*/  SEL R3, RZ, 0x1, !P0 ;  /* 0x00000001ff037807 */ /* 0x000fc80004000000 */
[----:B------:R-:W-:-:S04]  /*0eb0*/  LOP3.LUT R3, R3, 0x1, R8, 0xf8, !PT ;  /* 0x0000000103037812 */ /* 0x000fc800078ef808 */
[----:B------:R-:W-:-:S05]  /*0ec0*/  LOP3.LUT R3, R3, R4, RZ, 0xc0, !PT ;  /* 0x0000000403037212 */ /* 0x000fca00078ec0ff */
[----:B------:R-:W-:-:S05]  /*0ed0*/  IMAD.IADD R3, R8, 0x1, R3 ;  /* 0x0000000108037824 */ /* 0x000fca00078e0203 */
[----:B------:R-:W-:Y:S01]  /*0ee0*/  LOP3.LUT R0, R3, R0, RZ, 0xfc, !PT ;  /* 0x0000000003007212 */ /* 0x000fe200078efcff */
[----:B------:R-:W-:Y:S06]  /*0ef0*/  BRA `(.L_x_33) ;  /* 0x0000000000107947 */ /* 0x000fec0003800000 */
.L_x_32:
[----:B------:R-:W-:-:S04]  /*0f00*/  LOP3.LUT R0, R0, 0x80000000, RZ, 0xc0, !PT ;  /* 0x8000000000007812 */ /* 0x000fc800078ec0ff */
[----:B------:R-:W-:Y:S01]  /*0f10*/  LOP3.LUT R0, R0, 0x7f800000, RZ, 0xfc, !PT ;  /* 0x7f80000000007812 */ /* 0x000fe200078efcff */
[----:B------:R-:W-:Y:S06]  /*0f20*/  BRA `(.L_x_33) ;  /* 0x0000000000047947 */ /* 0x000fec0003800000 */
.L_x_31:
[----:B------:R-:W-:-:S07]  /*0f30*/  IMAD R0, R4, 0x800000, R0 ;  /* 0x0080000004007824 */ /* 0x000fce00078e0200 */
.L_x_33:
[----:B------:R-:W-:Y:S05]  /*0f40*/  BSYNC.RECONVERGENT B2 ;  /* 0x0000000000027941 */ /* 0x000fea0003800200 */
.L_x_30:
[----:B------:R-:W-:Y:S05]  /*0f50*/  BRA `(.L_x_34) ;  /* 0x0000000000207947 */ /* 0x000fea0003800000 */
.L_x_29:
[----:B------:R-:W-:-:S04]  /*0f60*/  LOP3.LUT R0, R4, 0x80000000, R3, 0x48, !PT ;  /* 0x8000000004007812 */ /* 0x000fc800078e4803 */
[----:B------:R-:W-:Y:S01]  /*0f70*/  LOP3.LUT R0, R0, 0x7f800000, RZ, 0xfc, !PT ;  /* 0x7f80000000007812 */ /* 0x000fe200078efcff */
[----:B------:R-:W-:Y:S06]  /*0f80*/  BRA `(.L_x_34) ;  /* 0x0000000000147947 */ /* 0x000fec0003800000 */
.L_x_28:
[----:B------:R-:W-:Y:S01]  /*0f90*/  LOP3.LUT R0, R4, 0x80000000, R3, 0x48, !PT ;  /* 0x8000000004007812 */ /* 0x000fe200078e4803 */
[----:B------:R-:W-:Y:S06]  /*0fa0*/  BRA `(.L_x_34) ;  /* 0x00000000000c7947 */ /* 0x000fec0003800000 */
.L_x_27:
[----:B------:R-:W0:Y:S01]  /*0fb0*/  MUFU.RSQ R0, -QNAN ;  /* 0xffc0000000007908 */ /* 0x000e220000001400 */
[----:B------:R-:W-:Y:S05]  /*0fc0*/  BRA `(.L_x_34) ;  /* 0x0000000000047947 */ /* 0x000fea0003800000 */
.L_x_26:
[----:B------:R-:W-:-:S07]  /*0fd0*/  FADD.FTZ R0, R3, R0 ;  /* 0x0000000003007221 */ /* 0x000fce0000010000 */
.L_x_34:
[----:B------:R-:W-:Y:S05]  /*0fe0*/  BSYNC.RECONVERGENT B1 ;  /* 0x0000000000017941 */ /* 0x000fea0003800200 */
.L_x_24:
[----:B------:R-:W-:-:S04]  /*0ff0*/  IMAD.MOV.U32 R3, RZ, RZ, 0x0 ;  /* 0x00000000ff037424 */ /* 0x000fc800078e00ff */
[----:B0-----:R-:W-:Y:S05]  /*1000*/  RET.REL.NODEC R2 `(_Z22array_match_mse_kernelPKfS0_iPf) ;  /* 0xffffffec02fc7950 */ /* 0x001fea0003c3ffff */
.L_x_35:
        /* <DEDUP_REMOVED lines=15> */
.L_x_37:


//--------------------- .nv.shared.reserved.0     --------------------------
	.section	.nv.shared.reserved.0,"aw",@nobits
	.weak		__nv_reservedSMEM_offset_0_alias
	.size		__nv_reservedSMEM_offset_0_alias, 0, 64
	.other		__nv_reservedSMEM_offset_0_alias,@"STO_CUDA_RESERVED_SHARED STV_DEFAULT"
__nv_reservedSMEM_offset_0_alias:
	.zero		0
	.zero		64


//--------------------- .nv.constant0._Z22array_match_mse_kernelPKfS0_iPfi --------------------------
	.section	.nv.constant0._Z22array_match_mse_kernelPKfS0_iPfi,"a",@progbits
	.sectionflags	@""
	.align	4
.nv.constant0._Z22array_match_mse_kernelPKfS0_iPfi:
	.zero		932


//--------------------- .nv.constant0._Z22array_match_mse_kernelPKfS0_iPf --------------------------
	.section	.nv.constant0._Z22array_match_mse_kernelPKfS0_iPf,"a",@progbits
	.sectionflags	@""
	.align	4
.nv.constant0._Z22array_match_mse_kernelPKfS0_iPf:
	.zero		928


//--------------------- SYMBOLS --------------------------

	.type		.nv.reservedSmem.offset0,@object
	.size		.nv.reservedSmem.offset0,0x4
